//
// Generated by NVIDIA NVVM Compiler
//
// Compiler Build ID: CL-36424714
// Cuda compilation tools, release 13.0, V13.0.88
// Based on NVVM 20.0.0
//

.version 9.0
.target sm_100
.address_size 64

	// .globl	_Z22histogram_kernel_chunkPKiPiii
.extern .shared .align 16 .b8 warpHist[];

.visible .entry _Z22histogram_kernel_chunkPKiPiii(
	.param .u64 .ptr .align 1 _Z22histogram_kernel_chunkPKiPiii_param_0,
	.param .u64 .ptr .align 1 _Z22histogram_kernel_chunkPKiPiii_param_1,
	.param .u32 _Z22histogram_kernel_chunkPKiPiii_param_2,
	.param .u32 _Z22histogram_kernel_chunkPKiPiii_param_3
)
{
	.reg .pred 	%p<28>;
	.reg .b32 	%r<223>;
	.reg .b64 	%rd<17>;

	ld.param.u64 	%rd4, [_Z22histogram_kernel_chunkPKiPiii_param_0];
	ld.param.u64 	%rd3, [_Z22histogram_kernel_chunkPKiPiii_param_1];
	ld.param.u32 	%r67, [_Z22histogram_kernel_chunkPKiPiii_param_2];
	ld.param.u32 	%r68, [_Z22histogram_kernel_chunkPKiPiii_param_3];
	cvta.to.global.u64 	%rd1, %rd4;
	mov.u32 	%r69, %ntid.x;
	mov.u32 	%r70, %ntid.y;
	mul.lo.s32 	%r1, %r69, %r70;
	shr.u32 	%r2, %r1, 5;
	mov.u32 	%r71, %tid.x;
	mov.u32 	%r72, %tid.y;
	mad.lo.s32 	%r3, %r72, %r69, %r71;
	and.b32  	%r209, %r3, 31;
	mul.lo.s32 	%r5, %r68, %r2;
	setp.ge.s32 	%p1, %r209, %r5;
	@%p1 bra 	$L__BB0_13;
	not.b32 	%r73, %r209;
	add.s32 	%r74, %r5, %r73;
	shr.u32 	%r75, %r74, 5;
	add.s32 	%r6, %r75, 1;
	and.b32  	%r7, %r6, 15;
	setp.lt.u32 	%p2, %r74, 480;
	mov.u32 	%r200, %r209;
	@%p2 bra 	$L__BB0_4;
	and.b32  	%r8, %r6, 268435440;
	mov.b32 	%r199, 0;
	mov.u32 	%r200, %r209;
$L__BB0_3:
	.pragma "nounroll";
	shl.b32 	%r77, %r200, 2;
	mov.u32 	%r78, warpHist;
	add.s32 	%r79, %r78, %r77;
	mov.b32 	%r80, 0;
	st.shared.u32 	[%r79], %r80;
	st.shared.u32 	[%r79+128], %r80;
	st.shared.u32 	[%r79+256], %r80;
	st.shared.u32 	[%r79+384], %r80;
	st.shared.u32 	[%r79+512], %r80;
	st.shared.u32 	[%r79+640], %r80;
	st.shared.u32 	[%r79+768], %r80;
	st.shared.u32 	[%r79+896], %r80;
	st.shared.u32 	[%r79+1024], %r80;
	st.shared.u32 	[%r79+1152], %r80;
	st.shared.u32 	[%r79+1280], %r80;
	st.shared.u32 	[%r79+1408], %r80;
	st.shared.u32 	[%r79+1536], %r80;
	st.shared.u32 	[%r79+1664], %r80;
	st.shared.u32 	[%r79+1792], %r80;
	st.shared.u32 	[%r79+1920], %r80;
	add.s32 	%r200, %r200, 512;
	add.s32 	%r199, %r199, 16;
	setp.ne.s32 	%p3, %r199, %r8;
	@%p3 bra 	$L__BB0_3;
$L__BB0_4:
	setp.eq.s32 	%p4, %r7, 0;
	@%p4 bra 	$L__BB0_13;
	and.b32  	%r14, %r6, 7;
	setp.lt.u32 	%p5, %r7, 8;
	@%p5 bra 	$L__BB0_7;
	shl.b32 	%r81, %r200, 2;
	mov.u32 	%r82, warpHist;
	add.s32 	%r83, %r82, %r81;
	mov.b32 	%r84, 0;
	st.shared.u32 	[%r83], %r84;
	st.shared.u32 	[%r83+128], %r84;
	st.shared.u32 	[%r83+256], %r84;
	st.shared.u32 	[%r83+384], %r84;
	st.shared.u32 	[%r83+512], %r84;
	st.shared.u32 	[%r83+640], %r84;
	st.shared.u32 	[%r83+768], %r84;
	st.shared.u32 	[%r83+896], %r84;
	add.s32 	%r200, %r200, 256;
$L__BB0_7:
	setp.eq.s32 	%p6, %r14, 0;
	@%p6 bra 	$L__BB0_13;
	and.b32  	%r17, %r6, 3;
	setp.lt.u32 	%p7, %r14, 4;
	@%p7 bra 	$L__BB0_10;
	shl.b32 	%r85, %r200, 2;
	mov.u32 	%r86, warpHist;
	add.s32 	%r87, %r86, %r85;
	mov.b32 	%r88, 0;
	st.shared.u32 	[%r87], %r88;
	st.shared.u32 	[%r87+128], %r88;
	st.shared.u32 	[%r87+256], %r88;
	st.shared.u32 	[%r87+384], %r88;
	add.s32 	%r200, %r200, 128;
$L__BB0_10:
	setp.eq.s32 	%p8, %r17, 0;
	@%p8 bra 	$L__BB0_13;
	mov.b32 	%r204, 0;
	mov.u32 	%r91, warpHist;
$L__BB0_12:
	.pragma "nounroll";
	shl.b32 	%r90, %r200, 2;
	add.s32 	%r92, %r91, %r90;
	mov.b32 	%r93, 0;
	st.shared.u32 	[%r92], %r93;
	add.s32 	%r200, %r200, 32;
	add.s32 	%r204, %r204, 1;
	setp.ne.s32 	%p9, %r204, %r17;
	@%p9 bra 	$L__BB0_12;
$L__BB0_13:
	bar.sync 	0;
	setp.ge.s32 	%p10, %r3, %r67;
	@%p10 bra 	$L__BB0_20;
	div.s32 	%r24, 1024, %r68;
	shr.u32 	%r94, %r3, 5;
	mul.lo.s32 	%r25, %r68, %r94;
	add.s32 	%r95, %r3, %r1;
	max.u32 	%r96, %r67, %r95;
	setp.lt.u32 	%p11, %r95, %r67;
	selp.u32 	%r97, 1, 0, %p11;
	add.s32 	%r98, %r95, %r97;
	sub.s32 	%r99, %r96, %r98;
	div.u32 	%r100, %r99, %r1;
	add.s32 	%r26, %r100, %r97;
	and.b32  	%r101, %r26, 3;
	setp.eq.s32 	%p12, %r101, 3;
	mov.u32 	%r207, %r3;
	@%p12 bra 	$L__BB0_17;
	add.s32 	%r103, %r26, 1;
	and.b32  	%r27, %r103, 3;
	mov.b32 	%r206, 0;
	mov.u32 	%r207, %r3;
$L__BB0_16:
	.pragma "nounroll";
	mul.wide.u32 	%rd5, %r207, 4;
	add.s64 	%rd6, %rd1, %rd5;
	ld.global.u32 	%r104, [%rd6];
	div.s32 	%r105, %r104, %r24;
	add.s32 	%r106, %r105, %r25;
	shl.b32 	%r107, %r106, 2;
	mov.u32 	%r108, warpHist;
	add.s32 	%r109, %r108, %r107;
	atom.shared.add.u32 	%r110, [%r109], 1;
	add.s32 	%r207, %r207, %r1;
	add.s32 	%r206, %r206, 1;
	setp.ne.s32 	%p13, %r206, %r27;
	@%p13 bra 	$L__BB0_16;
$L__BB0_17:
	setp.lt.u32 	%p14, %r26, 3;
	@%p14 bra 	$L__BB0_20;
	mov.u32 	%r115, warpHist;
$L__BB0_19:
	mul.wide.u32 	%rd7, %r207, 4;
	add.s64 	%rd8, %rd1, %rd7;
	ld.global.u32 	%r111, [%rd8];
	div.s32 	%r112, %r111, %r24;
	add.s32 	%r113, %r112, %r25;
	shl.b32 	%r114, %r113, 2;
	add.s32 	%r116, %r115, %r114;
	atom.shared.add.u32 	%r117, [%r116], 1;
	add.s32 	%r118, %r207, %r1;
	mul.wide.u32 	%rd9, %r118, 4;
	add.s64 	%rd10, %rd1, %rd9;
	ld.global.u32 	%r119, [%rd10];
	div.s32 	%r120, %r119, %r24;
	add.s32 	%r121, %r120, %r25;
	shl.b32 	%r122, %r121, 2;
	add.s32 	%r123, %r115, %r122;
	atom.shared.add.u32 	%r124, [%r123], 1;
	add.s32 	%r125, %r118, %r1;
	mul.wide.u32 	%rd11, %r125, 4;
	add.s64 	%rd12, %rd1, %rd11;
	ld.global.u32 	%r126, [%rd12];
	div.s32 	%r127, %r126, %r24;
	add.s32 	%r128, %r127, %r25;
	shl.b32 	%r129, %r128, 2;
	add.s32 	%r130, %r115, %r129;
	atom.shared.add.u32 	%r131, [%r130], 1;
	add.s32 	%r132, %r125, %r1;
	mul.wide.u32 	%rd13, %r132, 4;
	add.s64 	%rd14, %rd1, %rd13;
	ld.global.u32 	%r133, [%rd14];
	div.s32 	%r134, %r133, %r24;
	add.s32 	%r135, %r134, %r25;
	shl.b32 	%r136, %r135, 2;
	add.s32 	%r137, %r115, %r136;
	atom.shared.add.u32 	%r138, [%r137], 1;
	add.s32 	%r207, %r132, %r1;
	setp.lt.s32 	%p15, %r207, %r67;
	@%p15 bra 	$L__BB0_19;
$L__BB0_20:
	bar.sync 	0;
	setp.gt.u32 	%p16, %r3, 31;
	setp.ge.s32 	%p17, %r209, %r68;
	or.pred  	%p18, %p16, %p17;
	@%p18 bra 	$L__BB0_35;
	max.u32 	%r139, %r2, 1;
	and.b32  	%r35, %r139, 7;
	add.s32 	%r36, %r35, -1;
	and.b32  	%r37, %r139, 3;
	and.b32  	%r38, %r139, 131064;
	and.b32  	%r39, %r139, 1;
	and.b32  	%r140, %r139, 134217720;
	neg.s32 	%r40, %r140;
	shl.b32 	%r41, %r68, 5;
	shl.b32 	%r42, %r68, 2;
	cvta.to.global.u64 	%rd2, %rd3;
$L__BB0_22:
	setp.lt.u32 	%p19, %r1, 32;
	mov.b32 	%r222, 0;
	@%p19 bra 	$L__BB0_34;
	setp.lt.u32 	%p20, %r1, 256;
	mov.b32 	%r217, 0;
	mov.u32 	%r222, %r217;
	@%p20 bra 	$L__BB0_26;
	shl.b32 	%r145, %r209, 2;
	mov.u32 	%r146, warpHist;
	add.s32 	%r210, %r146, %r145;
	mov.b32 	%r222, 0;
	mov.u32 	%r211, %r40;
$L__BB0_25:
	.pragma "nounroll";
	ld.shared.u32 	%r147, [%r210];
	add.s32 	%r148, %r147, %r222;
	add.s32 	%r149, %r210, %r42;
	ld.shared.u32 	%r150, [%r149];
	add.s32 	%r151, %r150, %r148;
	add.s32 	%r152, %r149, %r42;
	ld.shared.u32 	%r153, [%r152];
	add.s32 	%r154, %r153, %r151;
	add.s32 	%r155, %r152, %r42;
	ld.shared.u32 	%r156, [%r155];
	add.s32 	%r157, %r156, %r154;
	add.s32 	%r158, %r155, %r42;
	ld.shared.u32 	%r159, [%r158];
	add.s32 	%r160, %r159, %r157;
	add.s32 	%r161, %r158, %r42;
	ld.shared.u32 	%r162, [%r161];
	add.s32 	%r163, %r162, %r160;
	add.s32 	%r164, %r161, %r42;
	ld.shared.u32 	%r165, [%r164];
	add.s32 	%r166, %r165, %r163;
	add.s32 	%r167, %r164, %r42;
	ld.shared.u32 	%r168, [%r167];
	add.s32 	%r222, %r168, %r166;
	add.s32 	%r211, %r211, 8;
	add.s32 	%r210, %r210, %r41;
	setp.ne.s32 	%p21, %r211, 0;
	mov.u32 	%r217, %r38;
	@%p21 bra 	$L__BB0_25;
$L__BB0_26:
	setp.eq.s32 	%p22, %r35, 0;
	@%p22 bra 	$L__BB0_34;
	setp.lt.u32 	%p23, %r36, 3;
	@%p23 bra 	$L__BB0_29;
	mad.lo.s32 	%r170, %r217, %r68, %r209;
	shl.b32 	%r171, %r170, 2;
	mov.u32 	%r172, warpHist;
	add.s32 	%r173, %r172, %r171;
	ld.shared.u32 	%r174, [%r173];
	add.s32 	%r175, %r174, %r222;
	add.s32 	%r176, %r173, %r42;
	ld.shared.u32 	%r177, [%r176];
	add.s32 	%r178, %r177, %r175;
	add.s32 	%r179, %r176, %r42;
	ld.shared.u32 	%r180, [%r179];
	add.s32 	%r181, %r180, %r178;
	add.s32 	%r182, %r179, %r42;
	ld.shared.u32 	%r183, [%r182];
	add.s32 	%r222, %r183, %r181;
	add.s32 	%r217, %r217, 4;
$L__BB0_29:
	setp.eq.s32 	%p24, %r37, 0;
	@%p24 bra 	$L__BB0_34;
	setp.eq.s32 	%p25, %r37, 1;
	@%p25 bra 	$L__BB0_32;
	mad.lo.s32 	%r185, %r217, %r68, %r209;
	shl.b32 	%r186, %r185, 2;
	mov.u32 	%r187, warpHist;
	add.s32 	%r188, %r187, %r186;
	ld.shared.u32 	%r189, [%r188];
	add.s32 	%r190, %r189, %r222;
	add.s32 	%r191, %r188, %r42;
	ld.shared.u32 	%r192, [%r191];
	add.s32 	%r222, %r192, %r190;
	add.s32 	%r217, %r217, 2;
$L__BB0_32:
	setp.eq.s32 	%p26, %r39, 0;
	@%p26 bra 	$L__BB0_34;
	mad.lo.s32 	%r193, %r217, %r68, %r209;
	shl.b32 	%r194, %r193, 2;
	mov.u32 	%r195, warpHist;
	add.s32 	%r196, %r195, %r194;
	ld.shared.u32 	%r197, [%r196];
	add.s32 	%r222, %r197, %r222;
$L__BB0_34:
	mul.wide.u32 	%rd15, %r209, 4;
	add.s64 	%rd16, %rd2, %rd15;
	st.global.u32 	[%rd16], %r222;
	add.s32 	%r209, %r209, 32;
	setp.lt.s32 	%p27, %r209, %r68;
	@%p27 bra 	$L__BB0_22;
$L__BB0_35:
	ret;

}


// ===== COMPILED SASS (sm_100) =====

	.target	sm_100

	.elftype	@"ET_EXEC"


//--------------------- .note.nv.tkinfo           --------------------------
	.section	.note.nv.tkinfo,"",@"SHT_NOTE"
	.sectionflags	@"SHF_NOTE_NV_TKINFO"
	.tkinfo
        /*0018*/ 	.word	0x00000002
        /*0030*/ 	.string	""
        /*0030*/ 	.string	"ptxas"
        /*0030*/ 	.string	"Cuda compilation tools, release 13.0, V13.0.88"
        /*0030*/ 	.string	"Build cuda_13.0.r13.0/compiler.36424714_0"
        /*0030*/ 	.string	"-arch sm_100 -m 64 "



//--------------------- .note.nv.cuinfo           --------------------------
	.section	.note.nv.cuinfo,"",@"SHT_NOTE"
	.sectionflags	@"SHF_NOTE_NV_CUINFO"
        /*0018*/ 	.short	0x0002
        /*001a*/ 	.short	0x0064
        /*001c*/ 	.short	0x0082
	.zero		2


//--------------------- .nv.info                  --------------------------
	.section	.nv.info,"",@"SHT_CUDA_INFO"
	.align	4


	//----- nvinfo : EIATTR_REGCOUNT
	.align		4
        /*0000*/ 	.byte	0x04, 0x2f
        /*0002*/ 	.short	(.L_1 - .L_0)
	.align		4
.L_0:
        /*0004*/ 	.word	index@(_Z22histogram_kernel_chunkPKiPiii)
        /*0008*/ 	.word	0x0000001f


	//----- nvinfo : EIATTR_FRAME_SIZE
	.align		4
.L_1:
        /*000c*/ 	.byte	0x04, 0x11
        /*000e*/ 	.short	(.L_3 - .L_2)
	.align		4
.L_2:
        /*0010*/ 	.word	index@(_Z22histogram_kernel_chunkPKiPiii)
        /*0014*/ 	.word	0x00000000


	//----- nvinfo : EIATTR_MIN_STACK_SIZE
	.align		4
.L_3:
        /*0018*/ 	.byte	0x04, 0x12
        /*001a*/ 	.short	(.L_5 - .L_4)
	.align		4
.L_4:
        /*001c*/ 	.word	index@(_Z22histogram_kernel_chunkPKiPiii)
        /*0020*/ 	.word	0x00000000
.L_5:


//--------------------- .nv.compat                --------------------------
	.section	.nv.compat,"",@"SHT_CUDA_COMPAT_INFO"
	.align	4
        /*0000*/ 	.byte	0x02, 0x09, 0x00, 0x00, 0x02, 0x02, 0x01, 0x00, 0x02, 0x05, 0x05, 0x00, 0x03, 0x07, 0x01, 0x01
        /*0010*/ 	.byte	0x02, 0x03, 0x00, 0x00, 0x02, 0x06, 0x01, 0x00, 0x04, 0x0b, 0x08, 0x00, 0x09, 0x00, 0x00, 0x00
        /*0020*/ 	.byte	0x00, 0x00, 0x00, 0x00


//--------------------- .nv.info._Z22histogram_kernel_chunkPKiPiii --------------------------
	.section	.nv.info._Z22histogram_kernel_chunkPKiPiii,"",@"SHT_CUDA_INFO"
	.sectionflags	@""
	.align	4


	//----- nvinfo : EIATTR_CUDA_API_VERSION
	.align		4
        /*0000*/ 	.byte	0x04, 0x37
        /*0002*/ 	.short	(.L_7 - .L_6)
.L_6:
        /*0004*/ 	.word	0x00000082


	//----- nvinfo : EIATTR_KPARAM_INFO
	.align		4
.L_7:
        /*0008*/ 	.byte	0x04, 0x17
        /*000a*/ 	.short	(.L_9 - .L_8)
.L_8:
        /*000c*/ 	.word	0x00000000
        /*0010*/ 	.short	0x0003
        /*0012*/ 	.short	0x0014
        /*0014*/ 	.byte	0x00, 0xf0, 0x11, 0x00


	//----- nvinfo : EIATTR_KPARAM_INFO
	.align		4
.L_9:
        /*0018*/ 	.byte	0x04, 0x17
        /*001a*/ 	.short	(.L_11 - .L_10)
.L_10:
        /*001c*/ 	.word	0x00000000
        /*0020*/ 	.short	0x0002
        /*0022*/ 	.short	0x0010
        /*0024*/ 	.byte	0x00, 0xf0, 0x11, 0x00


	//----- nvinfo : EIATTR_KPARAM_INFO
	.align		4
.L_11:
        /*0028*/ 	.byte	0x04, 0x17
        /*002a*/ 	.short	(.L_13 - .L_12)
.L_12:
        /*002c*/ 	.word	0x00000000
        /*0030*/ 	.short	0x0001
        /*0032*/ 	.short	0x0008
        /*0034*/ 	.byte	0x00, 0xf5, 0x21, 0x00


	//----- nvinfo : EIATTR_KPARAM_INFO
	.align		4
.L_13:
        /*0038*/ 	.byte	0x04, 0x17
        /*003a*/ 	.short	(.L_15 - .L_14)
.L_14:
        /*003c*/ 	.word	0x00000000
        /*0040*/ 	.short	0x0000
        /*0042*/ 	.short	0x0000
        /*0044*/ 	.byte	0x00, 0xf5, 0x21, 0x00


	//----- nvinfo : EIATTR_SPARSE_MMA_MASK
	.align		4
.L_15:
        /*0048*/ 	.byte	0x03, 0x50
        /*004a*/ 	.short	0x0000


	//----- nvinfo : EIATTR_MAXREG_COUNT
	.align		4
        /*004c*/ 	.byte	0x03, 0x1b
        /*004e*/ 	.short	0x00ff


	//----- nvinfo : EIATTR_NUM_BARRIERS
	.align		4
        /*0050*/ 	.byte	0x02, 0x4c
        /*0052*/ 	.byte	0x01
	.zero		1


	//----- nvinfo : EIATTR_MERCURY_ISA_VERSION
	.align		4
        /*0054*/ 	.byte	0x03, 0x5f
        /*0056*/ 	.short	0x0101


	//----- nvinfo : EIATTR_VRC_CTA_INIT_COUNT
	.align		4
        /*0058*/ 	.byte	0x02, 0x4a
	.zero		1
	.zero		1


	//----- nvinfo : EIATTR_EXIT_INSTR_OFFSETS
	.align		4
        /*005c*/ 	.byte	0x04, 0x1c
        /*005e*/ 	.short	(.L_17 - .L_16)


	//   ....[0]....
.L_16:
        /*0060*/ 	.word	0x000013c0


	//   ....[1]....
        /*0064*/ 	.word	0x000019f0


	//----- nvinfo : EIATTR_CRS_STACK_SIZE
	.align		4
.L_17:
        /*0068*/ 	.byte	0x04, 0x1e
        /*006a*/ 	.short	(.L_19 - .L_18)
.L_18:
        /*006c*/ 	.word	0x00000000


	//----- nvinfo : EIATTR_CBANK_PARAM_SIZE
	.align		4
.L_19:
        /*0070*/ 	.byte	0x03, 0x19
        /*0072*/ 	.short	0x0018


	//----- nvinfo : EIATTR_PARAM_CBANK
	.align		4
        /*0074*/ 	.byte	0x04, 0x0a
        /*0076*/ 	.short	(.L_21 - .L_20)
	.align		4
.L_20:
        /*0078*/ 	.word	index@(.nv.constant0._Z22histogram_kernel_chunkPKiPiii)
        /*007c*/ 	.short	0x0380
        /*007e*/ 	.short	0x0018


	//----- nvinfo : EIATTR_SW_WAR
	.align		4
.L_21:
        /*0080*/ 	.byte	0x04, 0x36
        /*0082*/ 	.short	(.L_23 - .L_22)
.L_22:
        /*0084*/ 	.word	0x00000008
.L_23:


//--------------------- .nv.callgraph             --------------------------
	.section	.nv.callgraph,"",@"SHT_CUDA_CALLGRAPH"
	.align	4
	.sectionentsize	8
	.align		4
        /*0000*/ 	.word	0x00000000
	.align		4
        /*0004*/ 	.word	0xffffffff
	.align		4
        /*0008*/ 	.word	0x00000000
	.align		4
        /*000c*/ 	.word	0xfffffffe
	.align		4
        /*0010*/ 	.word	0x00000000
	.align		4
        /*0014*/ 	.word	0xfffffffd
	.align		4
        /*0018*/ 	.word	0x00000000
	.align		4
        /*001c*/ 	.word	0xfffffffc


//--------------------- .text._Z22histogram_kernel_chunkPKiPiii --------------------------
	.section	.text._Z22histogram_kernel_chunkPKiPiii,"ax",@progbits
	.align	128
        .global         _Z22histogram_kernel_chunkPKiPiii
        .type           _Z22histogram_kernel_chunkPKiPiii,@function
        .size           _Z22histogram_kernel_chunkPKiPiii,(.L_x_23 - _Z22histogram_kernel_chunkPKiPiii)
        .other          _Z22histogram_kernel_chunkPKiPiii,@"STO_CUDA_ENTRY STV_DEFAULT"
_Z22histogram_kernel_chunkPKiPiii:
.text._Z22histogram_kernel_chunkPKiPiii:
[----:B------:R-:W-:Y:S01]  /*0000*/  LDC R1, c[0x0][0x37c] ;  /* 0x0000df00ff017b82 */ /* 0x000fe20000000800 */
[----:B------:R-:W0:Y:S01]  /*0010*/  S2R R0, SR_TID.X ;  /* 0x0000000000007919 */ /* 0x000e220000002100 */
[----:B------:R-:W1:Y:S01]  /*0020*/  LDCU UR6, c[0x0][0x360] ;  /* 0x00006c00ff0677ac */ /* 0x000e620008000800 */
[----:B------:R-:W-:Y:S01]  /*0030*/  BSSY.RECONVERGENT B0, `(.L_x_0) ;  /* 0x0000060000007945 */ /* 0x000fe20003800200 */
[----:B------:R-:W0:Y:S01]  /*0040*/  S2R R3, SR_TID.Y ;  /* 0x0000000000037919 */ /* 0x000e220000002200 */
[----:B------:R-:W1:Y:S01]  /*0050*/  LDCU UR4, c[0x0][0x364] ;  /* 0x00006c80ff0477ac */ /* 0x000e620008000800 */
[----:B------:R-:W2:Y:S01]  /*0060*/  LDCU UR7, c[0x0][0x394] ;  /* 0x00007280ff0777ac */ /* 0x000ea20008000800 */
[----:B-1----:R-:W-:-:S04]  /*0070*/  UIMAD UR4, UR6, UR4, URZ ;  /* 0x00000004060472a4 */ /* 0x002fc8000f8e02ff */
[----:B------:R-:W-:Y:S01]  /*0080*/  USHF.R.U32.HI UR5, URZ, 0x5, UR4 ;  /* 0x00000005ff057899 */ /* 0x000fe20008011604 */
[----:B--2---:R-:W-:Y:S02]  /*0090*/  IMAD.U32 R5, RZ, RZ, UR7 ;  /* 0x00000007ff057e24 */ /* 0x004fe4000f8e00ff */
[----:B0-----:R-:W-:-:S03]  /*00a0*/  IMAD R0, R3, UR6, R0 ;  /* 0x0000000603007c24 */ /* 0x001fc6000f8e0200 */
[----:B------:R-:W-:Y:S02]  /*00b0*/  IMAD R3, R5, UR5, RZ ;  /* 0x0000000505037c24 */ /* 0x000fe4000f8e02ff */
[----:B------:R-:W-:-:S04]  /*00c0*/  LOP3.LUT R8, R0, 0x1f, RZ, 0xc0, !PT ;  /* 0x0000001f00087812 */ /* 0x000fc800078ec0ff */
[----:B------:R-:W-:-:S13]  /*00d0*/  ISETP.GE.AND P0, PT, R8, R3, PT ;  /* 0x000000030800720c */ /* 0x000fda0003f06270 */
[----:B------:R-:W-:Y:S05]  /*00e0*/  @P0 BRA `(.L_x_1) ;  /* 0x0000000400500947 */ /* 0x000fea0003800000 */
[----:B------:R-:W-:Y:S01]  /*00f0*/  LOP3.LUT R2, RZ, R8, RZ, 0x33, !PT ;  /* 0x00000008ff027212 */ /* 0x000fe200078e33ff */
[----:B------:R-:W-:Y:S04]  /*0100*/  BSSY.RECONVERGENT B1, `(.L_x_2) ;  /* 0x0000023000017945 */ /* 0x000fe80003800200 */
[----:B------:R-:W-:-:S05]  /*0110*/  IMAD.IADD R2, R3, 0x1, R2 ;  /* 0x0000000103027824 */ /* 0x000fca00078e0202 */
[C---:B------:R-:W-:Y:S02]  /*0120*/  ISETP.GE.U32.AND P0, PT, R2.reuse, 0x1e0, PT ;  /* 0x000001e00200780c */ /* 0x040fe40003f06070 */
[----:B------:R-:W-:Y:S01]  /*0130*/  LEA.HI R6, R2, 0x1, RZ, 0x1b ;  /* 0x0000000102067811 */ /* 0x000fe200078fd8ff */
[----:B------:R-:W-:-:S03]  /*0140*/  IMAD.MOV.U32 R2, RZ, RZ, R8 ;  /* 0x000000ffff027224 */ /* 0x000fc600078e0008 */
[----:B------:R-:W-:-:S04]  /*0150*/  LOP3.LUT R9, R6, 0xf, RZ, 0xc0, !PT ;  /* 0x0000000f06097812 */ /* 0x000fc800078ec0ff */
[----:B------:R-:W-:-:S03]  /*0160*/  ISETP.NE.AND P1, PT, R9, RZ, PT ;  /* 0x000000ff0900720c */ /* 0x000fc60003f25270 */
[----:B------:R-:W-:Y:S10]  /*0170*/  @!P0 BRA `(.L_x_3) ;  /* 0x00000000006c8947 */ /* 0x000ff40003800000 */
[----:B------:R-:W0:Y:S01]  /*0180*/  S2R R7, SR_CgaCtaId ;  /* 0x0000000000077919 */ /* 0x000e220000008800 */
[----:B------:R-:W-:Y:S01]  /*0190*/  MOV R2, 0x400 ;  /* 0x0000040000027802 */ /* 0x000fe20000000f00 */
[----:B------:R-:W-:Y:S01]  /*01a0*/  IMAD.MOV.U32 R3, RZ, RZ, RZ ;  /* 0x000000ffff037224 */ /* 0x000fe200078e00ff */
[----:B------:R-:W-:Y:S02]  /*01b0*/  LOP3.LUT R10, R6, 0xffffff0, RZ, 0xc0, !PT ;  /* 0x0ffffff0060a7812 */ /* 0x000fe400078ec0ff */
[----:B0-----:R-:W-:Y:S01]  /*01c0*/  LEA R7, R7, R2, 0x18 ;  /* 0x0000000207077211 */ /* 0x001fe200078ec0ff */
[----:B------:R-:W-:-:S07]  /*01d0*/  IMAD.MOV.U32 R2, RZ, RZ, R8 ;  /* 0x000000ffff027224 */ /* 0x000fce00078e0008 */
.L_x_4:
[C---:B0-----:R-:W-:Y:S01]  /*01e0*/  LEA R4, R2.reuse, R7, 0x2 ;  /* 0x0000000702047211 */ /* 0x041fe200078e10ff */
[----:B------:R-:W-:Y:S02]  /*01f0*/  VIADD R3, R3, 0x10 ;  /* 0x0000001003037836 */ /* 0x000fe40000000000 */
[----:B------:R-:W-:Y:S02]  /*0200*/  VIADD R2, R2, 0x200 ;  /* 0x0000020002027836 */ /* 0x000fe40000000000 */
[----:B------:R0:W-:Y:S01]  /*0210*/  STS [R4], RZ ;  /* 0x000000ff04007388 */ /* 0x0001e20000000800 */
[----:B------:R-:W-:-:S03]  /*0220*/  ISETP.NE.AND P0, PT, R3, R10, PT ;  /* 0x0000000a0300720c */ /* 0x000fc60003f05270 */
[----:B------:R0:W-:Y:S04]  /*0230*/  STS [R4+0x80], RZ ;  /* 0x000080ff04007388 */ /* 0x0001e80000000800 */
        /* <DEDUP_REMOVED lines=13> */
[----:B------:R0:W-:Y:S01]  /*0310*/  STS [R4+0x780], RZ ;  /* 0x000780ff04007388 */ /* 0x0001e20000000800 */
[----:B------:R-:W-:Y:S05]  /*0320*/  @P0 BRA `(.L_x_4) ;  /* 0xfffffffc00ac0947 */ /* 0x000fea000383ffff */
.L_x_3:
[----:B------:R-:W-:Y:S05]  /*0330*/  BSYNC.RECONVERGENT B1 ;  /* 0x0000000000017941 */ /* 0x000fea0003800200 */
.L_x_2:
[----:B------:R-:W-:Y:S05]  /*0340*/  @!P1 BRA `(.L_x_1) ;  /* 0x0000000000b89947 */ /* 0x000fea0003800000 */
[----:B------:R-:W-:Y:S01]  /*0350*/  ISETP.GE.U32.AND P0, PT, R9, 0x8, PT ;  /* 0x000000080900780c */ /* 0x000fe20003f06070 */
[----:B------:R-:W-:Y:S01]  /*0360*/  BSSY.RECONVERGENT B1, `(.L_x_5) ;  /* 0x0000011000017945 */ /* 0x000fe20003800200 */
[----:B0-----:R-:W-:-:S04]  /*0370*/  LOP3.LUT R4, R6, 0x7, RZ, 0xc0, !PT ;  /* 0x0000000706047812 */ /* 0x001fc800078ec0ff */
[----:B------:R-:W-:-:S07]  /*0380*/  ISETP.NE.AND P1, PT, R4, RZ, PT ;  /* 0x000000ff0400720c */ /* 0x000fce0003f25270 */
[----:B------:R-:W-:Y:S06]  /*0390*/  @!P0 BRA `(.L_x_6) ;  /* 0x0000000000348947 */ /* 0x000fec0003800000 */
[----:B------:R-:W0:Y:S01]  /*03a0*/  S2UR UR7, SR_CgaCtaId ;  /* 0x00000000000779c3 */ /* 0x000e220000008800 */
[----:B------:R-:W-:Y:S02]  /*03b0*/  UMOV UR6, 0x400 ;  /* 0x0000040000067882 */ /* 0x000fe40000000000 */
[----:B0-----:R-:W-:-:S06]  /*03c0*/  ULEA UR6, UR7, UR6, 0x18 ;  /* 0x0000000607067291 */ /* 0x001fcc000f8ec0ff */
[C---:B------:R-:W-:Y:S01]  /*03d0*/  LEA R3, R2.reuse, UR6, 0x2 ;  /* 0x0000000602037c11 */ /* 0x040fe2000f8e10ff */
[----:B------:R-:W-:-:S04]  /*03e0*/  VIADD R2, R2, 0x100 ;  /* 0x0000010002027836 */ /* 0x000fc80000000000 */
[----:B------:R0:W-:Y:S04]  /*03f0*/  STS [R3], RZ ;  /* 0x000000ff03007388 */ /* 0x0001e80000000800 */
[----:B------:R0:W-:Y:S04]  /*0400*/  STS [R3+0x80], RZ ;  /* 0x000080ff03007388 */ /* 0x0001e80000000800 */
[----:B------:R0:W-:Y:S04]  /*0410*/  STS [R3+0x100], RZ ;  /* 0x000100ff03007388 */ /* 0x0001e80000000800 */
[----:B------:R0:W-:Y:S04]  /*0420*/  STS [R3+0x180], RZ ;  /* 0x000180ff03007388 */ /* 0x0001e80000000800 */
[----:B------:R0:W-:Y:S04]  /*0430*/  STS [R3+0x200], RZ ;  /* 0x000200ff03007388 */ /* 0x0001e80000000800 */
[----:B------:R0:W-:Y:S04]  /*0440*/  STS [R3+0x280], RZ ;  /* 0x000280ff03007388 */ /* 0x0001e80000000800 */
[----:B------:R0:W-:Y:S04]  /*0450*/  STS [R3+0x300], RZ ;  /* 0x000300ff03007388 */ /* 0x0001e80000000800 */
[----:B------:R0:W-:Y:S02]  /*0460*/  STS [R3+0x380], RZ ;  /* 0x000380ff03007388 */ /* 0x0001e40000000800 */
.L_x_6:
[----:B------:R-:W-:Y:S05]  /*0470*/  BSYNC.RECONVERGENT B1 ;  /* 0x0000000000017941 */ /* 0x000fea0003800200 */
.L_x_5:
[----:B------:R-:W-:Y:S05]  /*0480*/  @!P1 BRA `(.L_x_1) ;  /* 0x0000000000689947 */ /* 0x000fea0003800000 */
[----:B------:R-:W-:Y:S01]  /*0490*/  ISETP.GE.U32.AND P0, PT, R4, 0x4, PT ;  /* 0x000000040400780c */ /* 0x000fe20003f06070 */
[----:B------:R-:W-:Y:S01]  /*04a0*/  BSSY.RECONVERGENT B1, `(.L_x_7) ;  /* 0x000000d000017945 */ /* 0x000fe20003800200 */
[----:B------:R-:W-:-:S04]  /*04b0*/  LOP3.LUT R6, R6, 0x3, RZ, 0xc0, !PT ;  /* 0x0000000306067812 */ /* 0x000fc800078ec0ff */
[----:B------:R-:W-:-:S07]  /*04c0*/  ISETP.NE.AND P1, PT, R6, RZ, PT ;  /* 0x000000ff0600720c */ /* 0x000fce0003f25270 */
[----:B------:R-:W-:Y:S06]  /*04d0*/  @!P0 BRA `(.L_x_8) ;  /* 0x0000000000248947 */ /* 0x000fec0003800000 */
[----:B------:R-:W1:Y:S01]  /*04e0*/  S2UR UR7, SR_CgaCtaId ;  /* 0x00000000000779c3 */ /* 0x000e620000008800 */
[----:B------:R-:W-:Y:S02]  /*04f0*/  UMOV UR6, 0x400 ;  /* 0x0000040000067882 */ /* 0x000fe40000000000 */
[----:B-1----:R-:W-:-:S06]  /*0500*/  ULEA UR6, UR7, UR6, 0x18 ;  /* 0x0000000607067291 */ /* 0x002fcc000f8ec0ff */
[C---:B0-----:R-:W-:Y:S01]  /*0510*/  LEA R3, R2.reuse, UR6, 0x2 ;  /* 0x0000000602037c11 */ /* 0x041fe2000f8e10ff */
[----:B------:R-:W-:-:S04]  /*0520*/  VIADD R2, R2, 0x80 ;  /* 0x0000008002027836 */ /* 0x000fc80000000000 */
[----:B------:R1:W-:Y:S04]  /*0530*/  STS [R3], RZ ;  /* 0x000000ff03007388 */ /* 0x0003e80000000800 */
[----:B------:R1:W-:Y:S04]  /*0540*/  STS [R3+0x80], RZ ;  /* 0x000080ff03007388 */ /* 0x0003e80000000800 */
[----:B------:R1:W-:Y:S04]  /*0550*/  STS [R3+0x100], RZ ;  /* 0x000100ff03007388 */ /* 0x0003e80000000800 */
[----:B------:R1:W-:Y:S02]  /*0560*/  STS [R3+0x180], RZ ;  /* 0x000180ff03007388 */ /* 0x0003e40000000800 */
.L_x_8:
[----:B------:R-:W-:Y:S05]  /*0570*/  BSYNC.RECONVERGENT B1 ;  /* 0x0000000000017941 */ /* 0x000fea0003800200 */
.L_x_7:
[----:B------:R-:W-:Y:S05]  /*0580*/  @!P1 BRA `(.L_x_1) ;  /* 0x0000000000289947 */ /* 0x000fea0003800000 */
[----:B------:R-:W2:Y:S01]  /*0590*/  S2R R7, SR_CgaCtaId ;  /* 0x0000000000077919 */ /* 0x000ea20000008800 */
[----:B------:R-:W-:Y:S01]  /*05a0*/  MOV R4, 0x400 ;  /* 0x0000040000047802 */ /* 0x000fe20000000f00 */
[----:B01----:R-:W-:-:S03]  /*05b0*/  HFMA2 R3, -RZ, RZ, 0, 0 ;  /* 0x00000000ff037431 */ /* 0x003fc600000001ff */
[----:B--2---:R-:W-:-:S07]  /*05c0*/  LEA R7, R7, R4, 0x18 ;  /* 0x0000000407077211 */ /* 0x004fce00078ec0ff */
.L_x_9:
[C---:B------:R-:W-:Y:S02]  /*05d0*/  IMAD R4, R2.reuse, 0x4, R7 ;  /* 0x0000000402047824 */ /* 0x040fe400078e0207 */
[----:B------:R-:W-:Y:S02]  /*05e0*/  VIADD R3, R3, 0x1 ;  /* 0x0000000103037836 */ /* 0x000fe40000000000 */
[----:B------:R-:W-:Y:S01]  /*05f0*/  VIADD R2, R2, 0x20 ;  /* 0x0000002002027836 */ /* 0x000fe20000000000 */
[----:B------:R2:W-:Y:S02]  /*0600*/  STS [R4], RZ ;  /* 0x000000ff04007388 */ /* 0x0005e40000000800 */
[----:B------:R-:W-:-:S13]  /*0610*/  ISETP.NE.AND P0, PT, R3, R6, PT ;  /* 0x000000060300720c */ /* 0x000fda0003f05270 */
[----:B--2---:R-:W-:Y:S05]  /*0620*/  @P0 BRA `(.L_x_9) ;  /* 0xfffffffc00e80947 */ /* 0x004fea000383ffff */
.L_x_1:
[----:B------:R-:W-:Y:S05]  /*0630*/  BSYNC.RECONVERGENT B0 ;  /* 0x0000000000007941 */ /* 0x000fea0003800200 */
.L_x_0:
[----:B------:R-:W2:Y:S01]  /*0640*/  LDCU UR6, c[0x0][0x390] ;  /* 0x00007200ff0677ac */ /* 0x000ea20008000800 */
[----:B------:R-:W-:Y:S01]  /*0650*/  BSSY.RECONVERGENT B0, `(.L_x_10) ;  /* 0x00000d3000007945 */ /* 0x000fe20003800200 */
[----:B------:R-:W3:Y:S01]  /*0660*/  LDCU.64 UR12, c[0x0][0x358] ;  /* 0x00006b00ff0c77ac */ /* 0x000ee20008000a00 */
[----:B------:R-:W4:Y:S01]  /*0670*/  LDCU UR9, c[0x0][0x394] ;  /* 0x00007280ff0977ac */ /* 0x000f220008000800 */
[----:B------:R-:W0:Y:S01]  /*0680*/  LDCU UR8, c[0x0][0x394] ;  /* 0x00007280ff0877ac */ /* 0x000e220008000800 */
[----:B------:R-:W0:Y:S01]  /*0690*/  LDCU UR7, c[0x0][0x390] ;  /* 0x00007200ff0777ac */ /* 0x000e220008000800 */
[----:B------:R-:W-:Y:S01]  /*06a0*/  BAR.SYNC.DEFER_BLOCKING 0x0 ;  /* 0x0000000000007b1d */ /* 0x000fe20000010000 */
[----:B--2---:R-:W-:-:S13]  /*06b0*/  ISETP.GE.AND P0, PT, R0, UR6, PT ;  /* 0x0000000600007c0c */ /* 0x004fda000bf06270 */
[----:B0--34-:R-:W-:Y:S05]  /*06c0*/  @P0 BRA `(.L_x_11) ;  /* 0x0000000c002c0947 */ /* 0x019fea0003800000 */
[----:B------:R-:W0:Y:S01]  /*06d0*/  I2F.U32.RP R10, UR4 ;  /* 0x00000004000a7d06 */ /* 0x000e220008209000 */
[----:B------:R-:W-:Y:S01]  /*06e0*/  IABS R4, R5 ;  /* 0x0000000500047213 */ /* 0x000fe20000000000 */
[----:B------:R-:W-:Y:S01]  /*06f0*/  VIADD R6, R0, UR4 ;  /* 0x0000000400067c36 */ /* 0x000fe20008000000 */
[----:B------:R-:W-:Y:S01]  /*0700*/  ISETP.NE.U32.AND P2, PT, RZ, UR4, PT ;  /* 0x00000004ff007c0c */ /* 0x000fe2000bf45070 */
[----:B------:R-:W-:Y:S01]  /*0710*/  IMAD R13, RZ, RZ, -UR4 ;  /* 0x80000004ff0d7e24 */ /* 0x000fe2000f8e02ff */
[----:B------:R-:W-:Y:S01]  /*0720*/  BSSY.RECONVERGENT B1, `(.L_x_12) ;  /* 0x000005d000017945 */ /* 0x000fe20003800200 */
[----:B------:R-:W-:Y:S01]  /*0730*/  IMAD.MOV.U32 R15, RZ, RZ, R0 ;  /* 0x000000ffff0f7224 */ /* 0x000fe200078e0000 */
[C---:B------:R-:W-:Y:S01]  /*0740*/  ISETP.GE.U32.AND P0, PT, R6.reuse, UR6, PT ;  /* 0x0000000606007c0c */ /* 0x040fe2000bf06070 */
[----:B------:R-:W2:Y:S01]  /*0750*/  I2F.RP R9, R4 ;  /* 0x0000000400097306 */ /* 0x000ea20000209400 */
[----:B------:R-:W-:-:S07]  /*0760*/  VIMNMX.U32 R11, PT, PT, R6, UR6, !PT ;  /* 0x00000006060b7c48 */ /* 0x000fce000ffe0000 */
[----:B0-----:R-:W0:Y:S08]  /*0770*/  MUFU.RCP R10, R10 ;  /* 0x0000000a000a7308 */ /* 0x001e300000001000 */
[----:B--2---:R-:W2:Y:S01]  /*0780*/  MUFU.RCP R9, R9 ;  /* 0x0000000900097308 */ /* 0x004ea20000001000 */
[----:B0-----:R-:W-:Y:S01]  /*0790*/  VIADD R7, R10, 0xffffffe ;  /* 0x0ffffffe0a077836 */ /* 0x001fe20000000000 */
[----:B------:R-:W-:-:S04]  /*07a0*/  SEL R10, RZ, 0x1, P0 ;  /* 0x00000001ff0a7807 */ /* 0x000fc80000000000 */
[----:B------:R-:W-:Y:S02]  /*07b0*/  IADD3 R11, PT, PT, R11, -R6, -R10 ;  /* 0x800000060b0b7210 */ /* 0x000fe40007ffe80a */
[----:B------:R-:W0:Y:S01]  /*07c0*/  F2I.FTZ.U32.TRUNC.NTZ R7, R7 ;  /* 0x0000000700077305 */ /* 0x000e22000021f000 */
[----:B------:R-:W-:Y:S01]  /*07d0*/  IMAD.MOV.U32 R6, RZ, RZ, RZ ;  /* 0x000000ffff067224 */ /* 0x000fe200078e00ff */
[----:B--2---:R-:W-:-:S06]  /*07e0*/  IADD3 R2, PT, PT, R9, 0xffffffe, RZ ;  /* 0x0ffffffe09027810 */ /* 0x004fcc0007ffe0ff */
[----:B-1----:R1:W2:Y:S01]  /*07f0*/  F2I.FTZ.U32.TRUNC.NTZ R3, R2 ;  /* 0x0000000200037305 */ /* 0x0022a2000021f000 */
[----:B0-----:R-:W-:Y:S02]  /*0800*/  IMAD R9, R13, R7, RZ ;  /* 0x000000070d097224 */ /* 0x001fe400078e02ff */
[----:B-1----:R-:W-:Y:S02]  /*0810*/  IMAD.MOV.U32 R2, RZ, RZ, RZ ;  /* 0x000000ffff027224 */ /* 0x002fe400078e00ff */
[----:B------:R-:W-:-:S04]  /*0820*/  IMAD.HI.U32 R6, R7, R9, R6 ;  /* 0x0000000907067227 */ /* 0x000fc800078e0006 */
[----:B--2---:R-:W-:Y:S02]  /*0830*/  IMAD.MOV R9, RZ, RZ, -R3 ;  /* 0x000000ffff097224 */ /* 0x004fe400078e0a03 */
[----:B------:R-:W-:-:S04]  /*0840*/  IMAD.HI.U32 R7, R6, R11, RZ ;  /* 0x0000000b06077227 */ /* 0x000fc800078e00ff */
[----:B------:R-:W-:Y:S01]  /*0850*/  IMAD R9, R9, R4, RZ ;  /* 0x0000000409097224 */ /* 0x000fe200078e02ff */
[----:B------:R-:W-:-:S03]  /*0860*/  IADD3 R6, PT, PT, -R7, RZ, RZ ;  /* 0x000000ff07067210 */ /* 0x000fc60007ffe1ff */
[----:B------:R-:W-:-:S04]  /*0870*/  IMAD.HI.U32 R2, R3, R9, R2 ;  /* 0x0000000903027227 */ /* 0x000fc800078e0002 */
[----:B------:R-:W-:Y:S02]  /*0880*/  IMAD R11, R6, UR4, R11 ;  /* 0x00000004060b7c24 */ /* 0x000fe4000f8e020b */
[----:B------:R-:W-:Y:S01]  /*0890*/  IMAD.HI.U32 R9, R2, 0x400, RZ ;  /* 0x0000040002097827 */ /* 0x000fe200078e00ff */
[----:B------:R-:W-:Y:S02]  /*08a0*/  LOP3.LUT R2, R5, 0x400, RZ, 0x3c, !PT ;  /* 0x0000040005027812 */ /* 0x000fe400078e3cff */
[----:B------:R-:W-:Y:S01]  /*08b0*/  ISETP.GE.U32.AND P0, PT, R11, UR4, PT ;  /* 0x000000040b007c0c */ /* 0x000fe2000bf06070 */
[----:B------:R-:W-:-:S04]  /*08c0*/  IMAD.MOV R3, RZ, RZ, -R9 ;  /* 0x000000ffff037224 */ /* 0x000fc800078e0a09 */
[----:B------:R-:W-:-:S05]  /*08d0*/  IMAD R3, R4, R3, 0x400 ;  /* 0x0000040004037424 */ /* 0x000fca00078e0203 */
[----:B------:R-:W-:-:S03]  /*08e0*/  ISETP.GT.U32.AND P3, PT, R4, R3, PT ;  /* 0x000000030400720c */ /* 0x000fc60003f64070 */
[----:B------:R-:W-:Y:S02]  /*08f0*/  @P0 VIADD R11, R11, -UR4 ;  /* 0x800000040b0b0c36 */ /* 0x000fe40008000000 */
[----:B------:R-:W-:-:S03]  /*0900*/  @P0 VIADD R7, R7, 0x1 ;  /* 0x0000000107070836 */ /* 0x000fc60000000000 */
[----:B------:R-:W-:-:S05]  /*0910*/  ISETP.GE.U32.AND P1, PT, R11, UR4, PT ;  /* 0x000000040b007c0c */ /* 0x000fca000bf26070 */
[----:B------:R-:W-:Y:S01]  /*0920*/  @!P3 IADD3 R3, PT, PT, R3, -R4, RZ ;  /* 0x800000040303b210 */ /* 0x000fe20007ffe0ff */
[----:B------:R-:W-:-:S03]  /*0930*/  @!P3 VIADD R9, R9, 0x1 ;  /* 0x000000010909b836 */ /* 0x000fc60000000000 */
[----:B------:R-:W-:-:S04]  /*0940*/  ISETP.GE.U32.AND P0, PT, R3, R4, PT ;  /* 0x000000040300720c */ /* 0x000fc80003f06070 */
[----:B------:R-:W-:Y:S01]  /*0950*/  @P1 VIADD R7, R7, 0x1 ;  /* 0x0000000107071836 */ /* 0x000fe20000000000 */
[----:B------:R-:W-:Y:S02]  /*0960*/  @!P2 LOP3.LUT R7, RZ, UR4, RZ, 0x33, !PT ;  /* 0x00000004ff07ac12 */ /* 0x000fe4000f8e33ff */
[----:B------:R-:W-:Y:S02]  /*0970*/  ISETP.GE.AND P2, PT, R2, RZ, PT ;  /* 0x000000ff0200720c */ /* 0x000fe40003f46270 */
[----:B------:R-:W-:Y:S01]  /*0980*/  ISETP.NE.AND P1, PT, R5, RZ, PT ;  /* 0x000000ff0500720c */ /* 0x000fe20003f25270 */
[----:B------:R-:W-:Y:S01]  /*0990*/  IMAD.IADD R11, R10, 0x1, R7 ;  /* 0x000000010a0b7824 */ /* 0x000fe200078e0207 */
[----:B------:R-:W-:Y:S02]  /*09a0*/  SHF.R.U32.HI R10, RZ, 0x5, R0 ;  /* 0x00000005ff0a7819 */ /* 0x000fe40000011600 */
[----:B------:R-:W-:Y:S02]  /*09b0*/  @P0 VIADD R9, R9, 0x1 ;  /* 0x0000000109090836 */ /* 0x000fe40000000000 */
[----:B------:R-:W-:-:S02]  /*09c0*/  LOP3.LUT R2, R11, 0x3, RZ, 0xc0, !PT ;  /* 0x000000030b027812 */ /* 0x000fc400078ec0ff */
[----:B------:R-:W-:Y:S02]  /*09d0*/  ISETP.GE.U32.AND P0, PT, R11, 0x3, PT ;  /* 0x000000030b00780c */ /* 0x000fe40003f06070 */
[----:B------:R-:W-:Y:S02]  /*09e0*/  ISETP.NE.AND P3, PT, R2, 0x3, PT ;  /* 0x000000030200780c */ /* 0x000fe40003f65270 */
[----:B------:R-:W-:Y:S02]  /*09f0*/  @!P2 IADD3 R9, PT, PT, -R9, RZ, RZ ;  /* 0x000000ff0909a210 */ /* 0x000fe40007ffe1ff */
[----:B------:R-:W-:-:S09]  /*0a00*/  @!P1 LOP3.LUT R9, RZ, R5, RZ, 0x33, !PT ;  /* 0x00000005ff099212 */ /* 0x000fd200078e33ff */
[----:B------:R-:W-:Y:S05]  /*0a10*/  @!P3 BRA `(.L_x_13) ;  /* 0x0000000000b4b947 */ /* 0x000fea0003800000 */
[----:B------:R-:W-:Y:S01]  /*0a20*/  IABS R4, R9 ;  /* 0x0000000900047213 */ /* 0x000fe20000000000 */
[----:B------:R-:W0:Y:S01]  /*0a30*/  S2R R15, SR_CgaCtaId ;  /* 0x00000000000f7919 */ /* 0x000e220000008800 */
[----:B------:R-:W1:Y:S01]  /*0a40*/  LDC.64 R2, c[0x0][0x380] ;  /* 0x0000e000ff027b82 */ /* 0x000e620000000a00 */
[----:B------:R-:W-:Y:S01]  /*0a50*/  MOV R6, 0x400 ;  /* 0x0000040000067802 */ /* 0x000fe20000000f00 */
[----:B------:R-:W2:Y:S01]  /*0a60*/  I2F.RP R5, R4 ;  /* 0x0000000400057306 */ /* 0x000ea20000209400 */
[----:B------:R-:W-:Y:S01]  /*0a70*/  IADD3 R14, PT, PT, R11, 0x1, RZ ;  /* 0x000000010b0e7810 */ /* 0x000fe20007ffe0ff */
[----:B------:R-:W-:Y:S01]  /*0a80*/  IMAD.MOV.U32 R11, RZ, RZ, RZ ;  /* 0x000000ffff0b7224 */ /* 0x000fe200078e00ff */
[----:B------:R-:W-:Y:S02]  /*0a90*/  ISETP.NE.AND P4, PT, R9, RZ, PT ;  /* 0x000000ff0900720c */ /* 0x000fe40003f85270 */
[----:B------:R-:W-:-:S03]  /*0aa0*/  LOP3.LUT R14, R14, 0x3, RZ, 0xc0, !PT ;  /* 0x000000030e0e7812 */ /* 0x000fc600078ec0ff */
[----:B--2---:R-:W2:Y:S01]  /*0ab0*/  MUFU.RCP R5, R5 ;  /* 0x0000000500057308 */ /* 0x004ea20000001000 */
[----:B0-----:R-:W-:Y:S01]  /*0ac0*/  LEA R6, R15, R6, 0x18 ;  /* 0x000000060f067211 */ /* 0x001fe200078ec0ff */
[----:B------:R-:W-:Y:S02]  /*0ad0*/  IMAD.MOV.U32 R15, RZ, RZ, R0 ;  /* 0x000000ffff0f7224 */ /* 0x000fe400078e0000 */
[----:B--2---:R-:W-:-:S04]  /*0ae0*/  VIADD R12, R5, 0xffffffe ;  /* 0x0ffffffe050c7836 */ /* 0x004fc80000000000 */
[----:B------:R0:W2:Y:S02]  /*0af0*/  F2I.FTZ.U32.TRUNC.NTZ R13, R12 ;  /* 0x0000000c000d7305 */ /* 0x0000a4000021f000 */
[----:B0-----:R-:W-:Y:S02]  /*0b00*/  IMAD.MOV.U32 R12, RZ, RZ, RZ ;  /* 0x000000ffff0c7224 */ /* 0x001fe400078e00ff */
[----:B--2---:R-:W-:-:S04]  /*0b10*/  IMAD.MOV R7, RZ, RZ, -R13 ;  /* 0x000000ffff077224 */ /* 0x004fc800078e0a0d */
[----:B------:R-:W-:-:S04]  /*0b20*/  IMAD R7, R7, R4, RZ ;  /* 0x0000000407077224 */ /* 0x000fc800078e02ff */
[----:B------:R-:W-:Y:S01]  /*0b30*/  IMAD.HI.U32 R7, R13, R7, R12 ;  /* 0x000000070d077227 */ /* 0x000fe200078e000c */
[----:B-1----:R-:W-:-:S07]  /*0b40*/  LOP3.LUT R12, RZ, R9, RZ, 0x33, !PT ;  /* 0x00000009ff0c7212 */ /* 0x002fce00078e33ff */
.L_x_14:
[----:B------:R-:W-:-:S06]  /*0b50*/  IMAD.WIDE.U32 R16, R15, 0x4, R2 ;  /* 0x000000040f107825 */ /* 0x000fcc00078e0002 */
[----:B------:R-:W2:Y:S01]  /*0b60*/  LDG.E R16, desc[UR12][R16.64] ;  /* 0x0000000c10107981 */ /* 0x000ea2000c1e1900 */
[-C--:B------:R-:W-:Y:S01]  /*0b70*/  IABS R5, R9.reuse ;  /* 0x0000000900057213 */ /* 0x080fe20000000000 */
[----:B------:R-:W-:Y:S02]  /*0b80*/  VIADD R11, R11, 0x1 ;  /* 0x000000010b0b7836 */ /* 0x000fe40000000000 */
[----:B------:R-:W-:Y:S02]  /*0b90*/  VIADD R15, R15, UR4 ;  /* 0x000000040f0f7c36 */ /* 0x000fe40008000000 */
[----:B0-----:R-:W-:Y:S01]  /*0ba0*/  IMAD.MOV R13, RZ, RZ, -R5 ;  /* 0x000000ffff0d7224 */ /* 0x001fe200078e0a05 */
[----:B--2---:R-:W-:Y:S02]  /*0bb0*/  IABS R18, R16 ;  /* 0x0000001000127213 */ /* 0x004fe40000000000 */
[----:B------:R-:W-:-:S03]  /*0bc0*/  LOP3.LUT R16, R16, R9, RZ, 0x3c, !PT ;  /* 0x0000000910107212 */ /* 0x000fc600078e3cff */
[----:B------:R-:W-:Y:S01]  /*0bd0*/  IMAD.HI.U32 R5, R7, R18, RZ ;  /* 0x0000001207057227 */ /* 0x000fe200078e00ff */
[----:B------:R-:W-:-:S03]  /*0be0*/  ISETP.GE.AND P3, PT, R16, RZ, PT ;  /* 0x000000ff1000720c */ /* 0x000fc60003f66270 */
[----:B------:R-:W-:Y:S01]  /*0bf0*/  IMAD R13, R5, R13, R18 ;  /* 0x0000000d050d7224 */ /* 0x000fe200078e0212 */
[----:B------:R-:W-:-:S04]  /*0c00*/  IABS R18, R9 ;  /* 0x0000000900127213 */ /* 0x000fc80000000000 */
[----:B------:R-:W-:-:S13]  /*0c10*/  ISETP.GT.U32.AND P2, PT, R4, R13, PT ;  /* 0x0000000d0400720c */ /* 0x000fda0003f44070 */
[----:B------:R-:W-:Y:S01]  /*0c20*/  @!P2 IMAD.IADD R13, R13, 0x1, -R18 ;  /* 0x000000010d0da824 */ /* 0x000fe200078e0a12 */
[----:B------:R-:W-:-:S04]  /*0c30*/  @!P2 IADD3 R5, PT, PT, R5, 0x1, RZ ;  /* 0x000000010505a810 */ /* 0x000fc80007ffe0ff */
[----:B------:R-:W-:-:S13]  /*0c40*/  ISETP.GE.U32.AND P1, PT, R13, R4, PT ;  /* 0x000000040d00720c */ /* 0x000fda0003f26070 */
[----:B------:R-:W-:Y:S01]  /*0c50*/  @P1 VIADD R5, R5, 0x1 ;  /* 0x0000000105051836 */ /* 0x000fe20000000000 */
[----:B------:R-:W-:-:S03]  /*0c60*/  ISETP.NE.AND P1, PT, R11, R14, PT ;  /* 0x0000000e0b00720c */ /* 0x000fc60003f25270 */
[----:B------:R-:W-:Y:S02]  /*0c70*/  IMAD.MOV.U32 R13, RZ, RZ, R5 ;  /* 0x000000ffff0d7224 */ /* 0x000fe400078e0005 */
[----:B------:R-:W-:Y:S02]  /*0c80*/  IMAD.U32 R5, RZ, RZ, UR8 ;  /* 0x00000008ff057e24 */ /* 0x000fe4000f8e00ff */
[----:B------:R-:W-:-:S05]  /*0c90*/  @!P3 IMAD.MOV R13, RZ, RZ, -R13 ;  /* 0x000000ffff0db224 */ /* 0x000fca00078e0a0d */
[----:B------:R-:W-:-:S05]  /*0ca0*/  SEL R13, R12, R13, !P4 ;  /* 0x0000000d0c0d7207 */ /* 0x000fca0006000000 */
[----:B------:R-:W-:-:S05]  /*0cb0*/  IMAD R13, R10, R5, R13 ;  /* 0x000000050a0d7224 */ /* 0x000fca00078e020d */
[----:B------:R-:W-:-:S05]  /*0cc0*/  LEA R13, R13, R6, 0x2 ;  /* 0x000000060d0d7211 */ /* 0x000fca00078e10ff */
[----:B------:R0:W-:Y:S01]  /*0cd0*/  ATOMS.POPC.INC.32 RZ, [R13+URZ] ;  /* 0x000000000dff7f8c */ /* 0x0001e2000d8000ff */
[----:B------:R-:W-:Y:S05]  /*0ce0*/  @P1 BRA `(.L_x_14) ;  /* 0xfffffffc00981947 */ /* 0x000fea000383ffff */
.L_x_13:
[----:B------:R-:W-:Y:S05]  /*0cf0*/  BSYNC.RECONVERGENT B1 ;  /* 0x0000000000017941 */ /* 0x000fea0003800200 */
.L_x_12:
[----:B------:R-:W-:Y:S05]  /*0d00*/  @!P0 BRA `(.L_x_11) ;  /* 0x00000004009c8947 */ /* 0x000fea0003800000 */
[-C--:B------:R-:W-:Y:S01]  /*0d10*/  IABS R12, R9.reuse ;  /* 0x00000009000c7213 */ /* 0x080fe20000000000 */
[----:B------:R-:W1:Y:S01]  /*0d20*/  S2R R4, SR_CgaCtaId ;  /* 0x0000000000047919 */ /* 0x000e620000008800 */
[----:B------:R-:W2:Y:S01]  /*0d30*/  LDC.64 R2, c[0x0][0x380] ;  /* 0x0000e000ff027b82 */ /* 0x000ea20000000a00 */
[----:B0-----:R-:W-:Y:S01]  /*0d40*/  MOV R13, 0x400 ;  /* 0x00000400000d7802 */ /* 0x001fe20000000f00 */
[----:B------:R-:W0:Y:S01]  /*0d50*/  I2F.RP R6, R12 ;  /* 0x0000000c00067306 */ /* 0x000e220000209400 */
[----:B------:R-:W-:Y:S02]  /*0d60*/  ISETP.NE.AND P0, PT, R9, RZ, PT ;  /* 0x000000ff0900720c */ /* 0x000fe40003f05270 */
[----:B------:R-:W-:-:S05]  /*0d70*/  LOP3.LUT R11, RZ, R9, RZ, 0x33, !PT ;  /* 0x00000009ff0b7212 */ /* 0x000fca00078e33ff */
[----:B0-----:R-:W0:Y:S01]  /*0d80*/  MUFU.RCP R6, R6 ;  /* 0x0000000600067308 */ /* 0x001e220000001000 */
[----:B-1----:R-:W-:Y:S02]  /*0d90*/  LEA R13, R4, R13, 0x18 ;  /* 0x0000000d040d7211 */ /* 0x002fe400078ec0ff */
[----:B------:R-:W-:Y:S01]  /*0da0*/  MOV R4, RZ ;  /* 0x000000ff00047202 */ /* 0x000fe20000000f00 */
[----:B0-----:R-:W-:-:S06]  /*0db0*/  VIADD R5, R6, 0xffffffe ;  /* 0x0ffffffe06057836 */ /* 0x001fcc0000000000 */
[----:B------:R-:W0:Y:S02]  /*0dc0*/  F2I.FTZ.U32.TRUNC.NTZ R5, R5 ;  /* 0x0000000500057305 */ /* 0x000e24000021f000 */
[----:B0-----:R-:W-:-:S04]  /*0dd0*/  IMAD.MOV R7, RZ, RZ, -R5 ;  /* 0x000000ffff077224 */ /* 0x001fc800078e0a05 */
[----:B------:R-:W-:-:S04]  /*0de0*/  IMAD R7, R7, R12, RZ ;  /* 0x0000000c07077224 */ /* 0x000fc800078e02ff */
[----:B--2---:R-:W-:-:S07]  /*0df0*/  IMAD.HI.U32 R14, R5, R7, R4 ;  /* 0x00000007050e7227 */ /* 0x004fce00078e0004 */
.L_x_15:
[C---:B------:R-:W-:Y:S02]  /*0e00*/  VIADD R25, R15.reuse, UR4 ;  /* 0x000000040f197c36 */ /* 0x040fe40008000000 */
[----:B--2---:R-:W-:-:S04]  /*0e10*/  IMAD.WIDE.U32 R16, R15, 0x4, R2 ;  /* 0x000000040f107825 */ /* 0x004fc800078e0002 */
[C---:B------:R-:W-:Y:S02]  /*0e20*/  VIADD R19, R25.reuse, UR4 ;  /* 0x0000000419137c36 */ /* 0x040fe40008000000 */
[--C-:B------:R-:W-:Y:S01]  /*0e30*/  IMAD.WIDE.U32 R24, R25, 0x4, R2.reuse ;  /* 0x0000000419187825 */ /* 0x100fe200078e0002 */
[----:B------:R0:W2:Y:S03]  /*0e40*/  LDG.E R16, desc[UR12][R16.64] ;  /* 0x0000000c10107981 */ /* 0x0000a6000c1e1900 */
[C---:B------:R-:W-:Y:S01]  /*0e50*/  VIADD R15, R19.reuse, UR4 ;  /* 0x00000004130f7c36 */ /* 0x040fe20008000000 */
[----:B------:R-:W3:Y:S01]  /*0e60*/  LDG.E R20, desc[UR12][R24.64] ;  /* 0x0000000c18147981 */ /* 0x000ee2000c1e1900 */
[----:B------:R-:W-:-:S06]  /*0e70*/  IMAD.WIDE.U32 R18, R19, 0x4, R2 ;  /* 0x0000000413127825 */ /* 0x000fcc00078e0002 */
[----:B------:R-:W4:Y:S01]  /*0e80*/  LDG.E R18, desc[UR12][R18.64] ;  /* 0x0000000c12127981 */ /* 0x000f22000c1e1900 */
[----:B------:R-:W-:-:S05]  /*0e90*/  IMAD.WIDE.U32 R4, R15, 0x4, R2 ;  /* 0x000000040f047825 */ /* 0x000fca00078e0002 */
[----:B------:R1:W5:Y:S01]  /*0ea0*/  LDG.E R22, desc[UR12][R4.64] ;  /* 0x0000000c04167981 */ /* 0x000362000c1e1900 */
[----:B------:R-:W-:-:S04]  /*0eb0*/  IABS R21, R9 ;  /* 0x0000000900157213 */ /* 0x000fc80000000000 */
[----:B0-----:R-:W0:Y:S08]  /*0ec0*/  I2F.RP R17, R21 ;  /* 0x0000001500117306 */ /* 0x001e300000209400 */
[----:B0-----:R-:W0:Y:S02]  /*0ed0*/  MUFU.RCP R17, R17 ;  /* 0x0000001100117308 */ /* 0x001e240000001000 */
[----:B0-----:R-:W-:-:S06]  /*0ee0*/  VIADD R6, R17, 0xffffffe ;  /* 0x0ffffffe11067836 */ /* 0x001fcc0000000000 */
[----:B------:R0:W0:Y:S01]  /*0ef0*/  F2I.FTZ.U32.TRUNC.NTZ R7, R6 ;  /* 0x0000000600077305 */ /* 0x000022000021f000 */
[----:B------:R-:W-:-:S05]  /*0f00*/  IABS R23, R9 ;  /* 0x0000000900177213 */ /* 0x000fca0000000000 */
[----:B-1----:R-:W-:Y:S02]  /*0f10*/  IMAD.MOV R5, RZ, RZ, -R23 ;  /* 0x000000ffff057224 */ /* 0x002fe400078e0a17 */
[----:B0-----:R-:W-:Y:S01]  /*0f20*/  IMAD.MOV.U32 R6, RZ, RZ, RZ ;  /* 0x000000ffff067224 */ /* 0x001fe200078e00ff */
[----:B------:R-:W-:-:S05]  /*0f30*/  IADD3 R4, PT, PT, RZ, -R7, RZ ;  /* 0x80000007ff047210 */ /* 0x000fca0007ffe0ff */
[----:B------:R-:W-:-:S04]  /*0f40*/  IMAD R23, R4, R21, RZ ;  /* 0x0000001504177224 */ /* 0x000fc800078e02ff */
[----:B------:R-:W-:-:S04]  /*0f50*/  IMAD.HI.U32 R17, R7, R23, R6 ;  /* 0x0000001707117227 */ /* 0x000fc800078e0006 */
[----:B------:R-:W-:Y:S01]  /*0f60*/  VIADD R15, R15, UR4 ;  /* 0x000000040f0f7c36 */ /* 0x000fe20008000000 */
[----:B--2---:R-:W-:Y:S02]  /*0f70*/  IABS R19, R16 ;  /* 0x0000001000137213 */ /* 0x004fe40000000000 */
[----:B---3--:R-:W-:-:S03]  /*0f80*/  IABS R24, R20 ;  /* 0x0000001400187213 */ /* 0x008fc60000000000 */
[----:B------:R-:W-:-:S04]  /*0f90*/  IMAD.HI.U32 R4, R14, R19, RZ ;  /* 0x000000130e047227 */ /* 0x000fc800078e00ff */
[----:B------:R-:W-:Y:S01]  /*0fa0*/  IMAD.HI.U32 R7, R17, R24, RZ ;  /* 0x0000001811077227 */ /* 0x000fe200078e00ff */
[----:B----4-:R-:W-:-:S03]  /*0fb0*/  IABS R26, R18 ;  /* 0x00000012001a7213 */ /* 0x010fc60000000000 */
[-C--:B------:R-:W-:Y:S02]  /*0fc0*/  IMAD R19, R4, R5.reuse, R19 ;  /* 0x0000000504137224 */ /* 0x080fe400078e0213 */
[----:B------:R-:W-:Y:S02]  /*0fd0*/  IMAD R24, R7, R5, R24 ;  /* 0x0000000507187224 */ /* 0x000fe400078e0218 */
[----:B------:R-:W-:Y:S01]  /*0fe0*/  IMAD.HI.U32 R6, R17, R26, RZ ;  /* 0x0000001a11067227 */ /* 0x000fe200078e00ff */
[----:B-----5:R-:W-:Y:S02]  /*0ff0*/  IABS R28, R22 ;  /* 0x00000016001c7213 */ /* 0x020fe40000000000 */
[----:B------:R-:W-:Y:S01]  /*1000*/  ISETP.GT.U32.AND P4, PT, R12, R19, PT ;  /* 0x000000130c00720c */ /* 0x000fe20003f84070 */
[----:B------:R-:W-:Y:S01]  /*1010*/  IMAD R26, R6, R5, R26 ;  /* 0x00000005061a7224 */ /* 0x000fe200078e021a */
[----:B------:R-:W-:Y:S01]  /*1020*/  ISETP.GT.U32.AND P6, PT, R21, R24, PT ;  /* 0x000000181500720c */ /* 0x000fe20003fc4070 */
[----:B------:R-:W-:-:S03]  /*1030*/  IMAD.HI.U32 R17, R17, R28, RZ ;  /* 0x0000001c11117227 */ /* 0x000fc600078e00ff */
[----:B------:R-:W-:Y:S01]  /*1040*/  ISETP.GT.U32.AND P1, PT, R21, R26, PT ;  /* 0x0000001a1500720c */ /* 0x000fe20003f24070 */
[----:B------:R-:W-:-:S05]  /*1050*/  IMAD R28, R17, R5, R28 ;  /* 0x00000005111c7224 */ /* 0x000fca00078e021c */
[----:B------:R-:W-:Y:S01]  /*1060*/  ISETP.GT.U32.AND P2, PT, R21, R28, PT ;  /* 0x0000001c1500720c */ /* 0x000fe20003f44070 */
[--C-:B------:R-:W-:Y:S02]  /*1070*/  @!P4 IMAD.IADD R19, R19, 0x1, -R21.reuse ;  /* 0x000000011313c824 */ /* 0x100fe400078e0a15 */
[----:B------:R-:W-:-:S03]  /*1080*/  @!P6 IMAD.IADD R24, R24, 0x1, -R21 ;  /* 0x000000011818e824 */ /* 0x000fc600078e0a15 */
[----:B------:R-:W-:Y:S02]  /*1090*/  ISETP.GE.U32.AND P5, PT, R19, R12, PT ;  /* 0x0000000c1300720c */ /* 0x000fe40003fa6070 */
[-C--:B------:R-:W-:Y:S01]  /*10a0*/  @!P1 IADD3 R26, PT, PT, R26, -R21.reuse, RZ ;  /* 0x800000151a1a9210 */ /* 0x080fe20007ffe0ff */
[----:B------:R-:W-:Y:S01]  /*10b0*/  @!P4 VIADD R4, R4, 0x1 ;  /* 0x000000010404c836 */ /* 0x000fe20000000000 */
[-C--:B------:R-:W-:Y:S02]  /*10c0*/  ISETP.GE.U32.AND P3, PT, R24, R21.reuse, PT ;  /* 0x000000151800720c */ /* 0x080fe40003f66070 */
[----:B------:R-:W-:Y:S01]  /*10d0*/  ISETP.GE.U32.AND P4, PT, R26, R21, PT ;  /* 0x000000151a00720c */ /* 0x000fe20003f86070 */
[----:B------:R-:W-:Y:S01]  /*10e0*/  @!P2 IMAD.IADD R28, R28, 0x1, -R21 ;  /* 0x000000011c1ca824 */ /* 0x000fe200078e0a15 */
[-C--:B------:R-:W-:Y:S01]  /*10f0*/  LOP3.LUT R16, R16, R9.reuse, RZ, 0x3c, !PT ;  /* 0x0000000910107212 */ /* 0x080fe200078e3cff */
[----:B------:R-:W-:Y:S01]  /*1100*/  @!P6 VIADD R7, R7, 0x1 ;  /* 0x000000010707e836 */ /* 0x000fe20000000000 */
[----:B------:R-:W-:-:S02]  /*1110*/  LOP3.LUT R20, R20, R9, RZ, 0x3c, !PT ;  /* 0x0000000914147212 */ /* 0x000fc400078e3cff */
[----:B------:R-:W-:Y:S01]  /*1120*/  @!P1 IADD3 R6, PT, PT, R6, 0x1, RZ ;  /* 0x0000000106069810 */ /* 0x000fe20007ffe0ff */
[----:B------:R-:W-:Y:S01]  /*1130*/  @P5 VIADD R4, R4, 0x1 ;  /* 0x0000000104045836 */ /* 0x000fe20000000000 */
[----:B------:R-:W-:Y:S02]  /*1140*/  ISETP.GE.U32.AND P6, PT, R28, R21, PT ;  /* 0x000000151c00720c */ /* 0x000fe40003fc6070 */
[-C--:B------:R-:W-:Y:S01]  /*1150*/  LOP3.LUT R18, R18, R9.reuse, RZ, 0x3c, !PT ;  /* 0x0000000912127212 */ /* 0x080fe200078e3cff */
[----:B------:R-:W-:Y:S01]  /*1160*/  @P3 VIADD R7, R7, 0x1 ;  /* 0x0000000107073836 */ /* 0x000fe20000000000 */
[----:B------:R-:W-:Y:S02]  /*1170*/  ISETP.GE.AND P5, PT, R16, RZ, PT ;  /* 0x000000ff1000720c */ /* 0x000fe40003fa6270 */
[----:B------:R-:W-:Y:S01]  /*1180*/  LOP3.LUT R22, R22, R9, RZ, 0x3c, !PT ;  /* 0x0000000916167212 */ /* 0x000fe200078e3cff */
[----:B------:R-:W-:Y:S01]  /*1190*/  @P4 VIADD R6, R6, 0x1 ;  /* 0x0000000106064836 */ /* 0x000fe20000000000 */
[----:B------:R-:W-:-:S02]  /*11a0*/  ISETP.GE.AND P3, PT, R20, RZ, PT ;  /* 0x000000ff1400720c */ /* 0x000fc40003f66270 */
[----:B------:R-:W-:Y:S02]  /*11b0*/  ISETP.GE.AND P1, PT, R18, RZ, PT ;  /* 0x000000ff1200720c */ /* 0x000fe40003f26270 */
[----:B------:R-:W-:Y:S01]  /*11c0*/  ISETP.GE.AND P4, PT, R22, RZ, PT ;  /* 0x000000ff1600720c */ /* 0x000fe20003f86270 */
[----:B------:R-:W-:Y:S01]  /*11d0*/  @!P2 VIADD R17, R17, 0x1 ;  /* 0x000000011111a836 */ /* 0x000fe20000000000 */
[----:B------:R-:W-:Y:S02]  /*11e0*/  ISETP.NE.AND P2, PT, R9, RZ, PT ;  /* 0x000000ff0900720c */ /* 0x000fe40003f45270 */
[----:B------:R-:W-:Y:S01]  /*11f0*/  LOP3.LUT R19, RZ, R9, RZ, 0x33, !PT ;  /* 0x00000009ff137212 */ /* 0x000fe200078e33ff */
[----:B------:R-:W-:Y:S01]  /*1200*/  @!P5 IMAD.MOV R4, RZ, RZ, -R4 ;  /* 0x000000ffff04d224 */ /* 0x000fe200078e0a04 */
[----:B------:R-:W-:-:S03]  /*1210*/  @P6 IADD3 R17, PT, PT, R17, 0x1, RZ ;  /* 0x0000000111116810 */ /* 0x000fc60007ffe0ff */
[----:B------:R-:W-:Y:S02]  /*1220*/  @!P3 IMAD.MOV R7, RZ, RZ, -R7 ;  /* 0x000000ffff07b224 */ /* 0x000fe400078e0a07 */
[----:B------:R-:W-:Y:S01]  /*1230*/  @!P1 IMAD.MOV R6, RZ, RZ, -R6 ;  /* 0x000000ffff069224 */ /* 0x000fe200078e0a06 */
[C---:B------:R-:W-:Y:S01]  /*1240*/  SEL R4, R19.reuse, R4, !P2 ;  /* 0x0000000413047207 */ /* 0x040fe20005000000 */
[----:B------:R-:W-:Y:S01]  /*1250*/  @!P4 IMAD.MOV R17, RZ, RZ, -R17 ;  /* 0x000000ffff11c224 */ /* 0x000fe200078e0a11 */
[C---:B------:R-:W-:Y:S01]  /*1260*/  SEL R7, R19.reuse, R7, !P2 ;  /* 0x0000000713077207 */ /* 0x040fe20005000000 */
[----:B------:R-:W-:Y:S01]  /*1270*/  IMAD.U32 R5, RZ, RZ, UR9 ;  /* 0x00000009ff057e24 */ /* 0x000fe2000f8e00ff */
[----:B------:R-:W-:Y:S02]  /*1280*/  SEL R16, R19, R6, !P2 ;  /* 0x0000000613107207 */ /* 0x000fe40005000000 */
[----:B------:R-:W-:Y:S01]  /*1290*/  SEL R17, R11, R17, !P0 ;  /* 0x000000110b117207 */ /* 0x000fe20004000000 */
[CC--:B------:R-:W-:Y:S01]  /*12a0*/  IMAD R4, R10.reuse, R5.reuse, R4 ;  /* 0x000000050a047224 */ /* 0x0c0fe200078e0204 */
[----:B------:R-:W-:Y:S01]  /*12b0*/  ISETP.GE.AND P1, PT, R15, UR7, PT ;  /* 0x000000070f007c0c */ /* 0x000fe2000bf26270 */
[----:B------:R-:W-:-:S02]  /*12c0*/  IMAD R6, R10, R5, R7 ;  /* 0x000000050a067224 */ /* 0x000fc400078e0207 */
[----:B------:R-:W-:Y:S01]  /*12d0*/  IMAD R16, R10, R5, R16 ;  /* 0x000000050a107224 */ /* 0x000fe200078e0210 */
[----:B------:R-:W-:Y:S01]  /*12e0*/  LEA R4, R4, R13, 0x2 ;  /* 0x0000000d04047211 */ /* 0x000fe200078e10ff */
[----:B------:R-:W-:Y:S02]  /*12f0*/  IMAD R18, R10, R5, R17 ;  /* 0x000000050a127224 */ /* 0x000fe400078e0211 */
[--C-:B------:R-:W-:Y:S02]  /*1300*/  IMAD R6, R6, 0x4, R13.reuse ;  /* 0x0000000406067824 */ /* 0x100fe400078e020d */
[--C-:B------:R-:W-:Y:S01]  /*1310*/  IMAD R16, R16, 0x4, R13.reuse ;  /* 0x0000000410107824 */ /* 0x100fe200078e020d */
[----:B------:R2:W-:Y:S01]  /*1320*/  ATOMS.POPC.INC.32 RZ, [R4+URZ] ;  /* 0x0000000004ff7f8c */ /* 0x0005e2000d8000ff */
[----:B------:R-:W-:-:S03]  /*1330*/  IMAD R18, R18, 0x4, R13 ;  /* 0x0000000412127824 */ /* 0x000fc600078e020d */
[----:B------:R2:W-:Y:S04]  /*1340*/  ATOMS.POPC.INC.32 RZ, [R6+URZ] ;  /* 0x0000000006ff7f8c */ /* 0x0005e8000d8000ff */
[----:B------:R2:W-:Y:S04]  /*1350*/  ATOMS.POPC.INC.32 RZ, [R16+URZ] ;  /* 0x0000000010ff7f8c */ /* 0x0005e8000d8000ff */
[----:B------:R2:W-:Y:S01]  /*1360*/  ATOMS.POPC.INC.32 RZ, [R18+URZ] ;  /* 0x0000000012ff7f8c */ /* 0x0005e2000d8000ff */
[----:B------:R-:W-:Y:S05]  /*1370*/  @!P1 BRA `(.L_x_15) ;  /* 0xfffffff800a09947 */ /* 0x000fea000383ffff */
.L_x_11:
[----:B------:R-:W-:Y:S05]  /*1380*/  BSYNC.RECONVERGENT B0 ;  /* 0x0000000000007941 */ /* 0x000fea0003800200 */
.L_x_10:
[----:B------:R-:W-:Y:S01]  /*1390*/  BAR.SYNC.DEFER_BLOCKING 0x0 ;  /* 0x0000000000007b1d */ /* 0x000fe20000010000 */
[----:B------:R-:W-:-:S04]  /*13a0*/  ISETP.GE.AND P0, PT, R8, R5, PT ;  /* 0x000000050800720c */ /* 0x000fc80003f06270 */
[----:B------:R-:W-:-:S13]  /*13b0*/  ISETP.GT.U32.OR P0, PT, R0, 0x1f, P0 ;  /* 0x0000001f0000780c */ /* 0x000fda0000704470 */
[----:B------:R-:W-:Y:S05]  /*13c0*/  @P0 EXIT ;  /* 0x000000000000094d */ /* 0x000fea0003800000 */
[----:B------:R-:W-:-:S04]  /*13d0*/  UISETP.LT.U32.AND UP0, UPT, UR5, 0x1, UPT ;  /* 0x000000010500788c */ /* 0x000fc8000bf01070 */
[----:B------:R-:W-:-:S04]  /*13e0*/  USEL UR5, UR5, 0x1, !UP0 ;  /* 0x0000000105057887 */ /* 0x000fc8000c000000 */
[----:B------:R-:W-:Y:S02]  /*13f0*/  ULOP3.LUT UR9, UR5, 0x7, URZ, 0xc0, !UPT ;  /* 0x0000000705097892 */ /* 0x000fe4000f8ec0ff */
[----:B------:R-:W-:Y:S02]  /*1400*/  ULOP3.LUT UR6, UR5, 0x7fffff8, URZ, 0xc0, !UPT ;  /* 0x07fffff805067892 */ /* 0x000fe4000f8ec0ff */
[----:B------:R-:W-:Y:S02]  /*1410*/  UIADD3 UR7, UPT, UPT, UR9, -0x1, URZ ;  /* 0xffffffff09077890 */ /* 0x000fe4000fffe0ff */
[----:B------:R-:W-:Y:S02]  /*1420*/  ULOP3.LUT UR10, UR5, 0x3, URZ, 0xc0, !UPT ;  /* 0x00000003050a7892 */ /* 0x000fe4000f8ec0ff */
[----:B------:R-:W-:Y:S02]  /*1430*/  ULOP3.LUT UR11, UR5, 0x1fff8, URZ, 0xc0, !UPT ;  /* 0x0001fff8050b7892 */ /* 0x000fe4000f8ec0ff */
[----:B------:R-:W-:-:S02]  /*1440*/  UIADD3 UR6, UPT, UPT, -UR6, URZ, URZ ;  /* 0x000000ff06067290 */ /* 0x000fc4000fffe1ff */
[----:B------:R-:W-:-:S11]  /*1450*/  UISETP.GE.U32.AND UP0, UPT, UR7, 0x3, UPT ;  /* 0x000000030700788c */ /* 0x000fd6000bf06070 */
.L_x_21:
[----:B------:R-:W-:Y:S01]  /*1460*/  UISETP.GE.U32.AND UP1, UPT, UR4, 0x20, UPT ;  /* 0x000000200400788c */ /* 0x000fe2000bf26070 */
[----:B------:R-:W-:-:S08]  /*1470*/  HFMA2 R0, -RZ, RZ, 0, 0 ;  /* 0x00000000ff007431 */ /* 0x000fd000000001ff */
[----:B------:R-:W-:Y:S05]  /*1480*/  BRA.U !UP1, `(.L_x_16) ;  /* 0x00000005093c7547 */ /* 0x000fea000b800000 */
[----:B------:R-:W-:Y:S01]  /*1490*/  UISETP.GE.U32.AND UP1, UPT, UR4, 0x100, UPT ;  /* 0x000001000400788c */ /* 0x000fe2000bf26070 */
[----:B-1----:R-:W-:Y:S02]  /*14a0*/  IMAD.MOV.U32 R3, RZ, RZ, RZ ;  /* 0x000000ffff037224 */ /* 0x002fe400078e00ff */
[----:B------:R-:W-:-:S06]  /*14b0*/  IMAD.MOV.U32 R0, RZ, RZ, RZ ;  /* 0x000000ffff007224 */ /* 0x000fcc00078e00ff */
[----:B------:R-:W-:Y:S05]  /*14c0*/  BRA.U !UP1, `(.L_x_17) ;  /* 0x00000001097c7547 */ /* 0x000fea000b800000 */
[----:B------:R-:W1:Y:S01]  /*14d0*/  S2UR UR8, SR_CgaCtaId ;  /* 0x00000000000879c3 */ /* 0x000e620000008800 */
[----:B------:R-:W-:Y:S01]  /*14e0*/  UMOV UR7, 0x400 ;  /* 0x0000040000077882 */ /* 0x000fe20000000000 */
[----:B------:R-:W-:Y:S02]  /*14f0*/  IMAD.MOV.U32 R0, RZ, RZ, RZ ;  /* 0x000000ffff007224 */ /* 0x000fe400078e00ff */
[----:B------:R-:W-:-:S04]  /*1500*/  IMAD.U32 R3, RZ, RZ, UR6 ;  /* 0x00000006ff037e24 */ /* 0x000fc8000f8e00ff */
[----:B------:R-:W3:Y:S01]  /*1510*/  LDC R15, c[0x0][0x394] ;  /* 0x0000e500ff0f7b82 */ /* 0x000ee20000000800 */
[----:B-1----:R-:W-:-:S06]  /*1520*/  ULEA UR7, UR8, UR7, 0x18 ;  /* 0x0000000708077291 */ /* 0x002fcc000f8ec0ff */
[----:B------:R-:W-:-:S07]  /*1530*/  LEA R2, R8, UR7, 0x2 ;  /* 0x0000000708027c11 */ /* 0x000fce000f8e10ff */
.L_x_18:
[----:B--23--:R-:W-:Y:S01]  /*1540*/  LEA R4, R15, R2, 0x2 ;  /* 0x000000020f047211 */ /* 0x00cfe200078e10ff */
[----:B------:R1:W-:Y:S01]  /*1550*/  LDS R5, [R2] ;  /* 0x0000000002057984 */ /* 0x0003e20000000800 */
[----:B------:R-:W-:-:S03]  /*1560*/  VIADD R3, R3, 0x8 ;  /* 0x0000000803037836 */ /* 0x000fc60000000000 */
[----:B------:R-:W-:Y:S02]  /*1570*/  IMAD R6, R15, 0x4, R4 ;  /* 0x000000040f067824 */ /* 0x000fe400078e0204 */
[----:B------:R-:W2:Y:S01]  /*1580*/  LDS R4, [R4] ;  /* 0x0000000004047984 */ /* 0x000ea20000000800 */
[----:B------:R-:W-:Y:S01]  /*1590*/  ISETP.NE.AND P0, PT, R3, RZ, PT ;  /* 0x000000ff0300720c */ /* 0x000fe20003f05270 */
[C---:B------:R-:W-:Y:S02]  /*15a0*/  IMAD R7, R15.reuse, 0x4, R6 ;  /* 0x000000040f077824 */ /* 0x040fe400078e0206 */
[----:B------:R-:W-:Y:S01]  /*15b0*/  LDS R6, [R6] ;  /* 0x0000000006067984 */ /* 0x000fe20000000800 */
[C---:B-1----:R-:W-:Y:S02]  /*15c0*/  IMAD R2, R15.reuse, 0x20, R2 ;  /* 0x000000200f027824 */ /* 0x042fe400078e0202 */
[C---:B------:R-:W-:Y:S02]  /*15d0*/  IMAD R9, R15.reuse, 0x4, R7 ;  /* 0x000000040f097824 */ /* 0x040fe400078e0207 */
[----:B------:R-:W1:Y:S02]  /*15e0*/  LDS R7, [R7] ;  /* 0x0000000007077984 */ /* 0x000e640000000800 */
[----:B------:R-:W-:-:S02]  /*15f0*/  IMAD R11, R15, 0x4, R9 ;  /* 0x000000040f0b7824 */ /* 0x000fc400078e0209 */
[----:B------:R-:W-:Y:S03]  /*1600*/  LDS R10, [R9] ;  /* 0x00000000090a7984 */ /* 0x000fe60000000800 */
[C---:B------:R-:W-:Y:S02]  /*1610*/  LEA R12, R15.reuse, R11, 0x2 ;  /* 0x0000000b0f0c7211 */ /* 0x040fe400078e10ff */
[----:B------:R-:W3:Y:S03]  /*1620*/  LDS R11, [R11] ;  /* 0x000000000b0b7984 */ /* 0x000ee60000000800 */
[----:B0-----:R-:W-:Y:S02]  /*1630*/  IMAD R13, R15, 0x4, R12 ;  /* 0x000000040f0d7824 */ /* 0x001fe400078e020c */
[----:B------:R-:W-:Y:S04]  /*1640*/  LDS R12, [R12] ;  /* 0x000000000c0c7984 */ /* 0x000fe80000000800 */
[----:B------:R-:W0:Y:S01]  /*1650*/  LDS R13, [R13] ;  /* 0x000000000d0d7984 */ /* 0x000e220000000800 */
[----:B--2---:R-:W-:-:S04]  /*1660*/  IADD3 R5, PT, PT, R4, R5, R0 ;  /* 0x0000000504057210 */ /* 0x004fc80007ffe000 */
[----:B-1----:R-:W-:-:S04]  /*1670*/  IADD3 R5, PT, PT, R7, R6, R5 ;  /* 0x0000000607057210 */ /* 0x002fc80007ffe005 */
[----:B---3--:R-:W-:-:S04]  /*1680*/  IADD3 R5, PT, PT, R11, R10, R5 ;  /* 0x0000000a0b057210 */ /* 0x008fc80007ffe005 */
[----:B0-----:R-:W-:Y:S01]  /*1690*/  IADD3 R0, PT, PT, R13, R12, R5 ;  /* 0x0000000c0d007210 */ /* 0x001fe20007ffe005 */
[----:B------:R-:W-:Y:S06]  /*16a0*/  @P0 BRA `(.L_x_18) ;  /* 0xfffffffc00a40947 */ /* 0x000fec000383ffff */
[----:B------:R-:W-:-:S07]  /*16b0*/  IMAD.U32 R3, RZ, RZ, UR11 ;  /* 0x0000000bff037e24 */ /* 0x000fce000f8e00ff */
.L_x_17:
[----:B------:R-:W-:-:S09]  /*16c0*/  UISETP.NE.AND UP1, UPT, UR9, URZ, UPT ;  /* 0x000000ff0900728c */ /* 0x000fd2000bf25270 */
[----:B------:R-:W-:Y:S05]  /*16d0*/  BRA.U !UP1, `(.L_x_16) ;  /* 0x0000000109a87547 */ /* 0x000fea000b800000 */
[----:B------:R-:W-:Y:S01]  /*16e0*/  UISETP.NE.AND UP1, UPT, UR10, URZ, UPT ;  /* 0x000000ff0a00728c */ /* 0x000fe2000bf25270 */
[----:B------:R-:W-:Y:S10]  /*16f0*/  BRA.U !UP0, `(.L_x_19) ;  /* 0x0000000108407547 */ /* 0x000ff4000b800000 */
[----:B------:R-:W1:Y:S01]  /*1700*/  S2UR UR8, SR_CgaCtaId ;  /* 0x00000000000879c3 */ /* 0x000e620000008800 */
[----:B------:R-:W-:-:S07]  /*1710*/  UMOV UR7, 0x400 ;  /* 0x0000040000077882 */ /* 0x000fce0000000000 */
[----:B------:R-:W3:Y:S01]  /*1720*/  LDC R9, c[0x0][0x394] ;  /* 0x0000e500ff097b82 */ /* 0x000ee20000000800 */
[----:B-1----:R-:W-:Y:S01]  /*1730*/  ULEA UR7, UR8, UR7, 0x18 ;  /* 0x0000000708077291 */ /* 0x002fe2000f8ec0ff */
[C---:B---3--:R-:W-:Y:S02]  /*1740*/  IMAD R2, R3.reuse, R9, R8 ;  /* 0x0000000903027224 */ /* 0x048fe400078e0208 */
[----:B------:R-:W-:-:S03]  /*1750*/  VIADD R3, R3, 0x4 ;  /* 0x0000000403037836 */ /* 0x000fc60000000000 */
[----:B------:R-:W-:-:S04]  /*1760*/  LEA R2, R2, UR7, 0x2 ;  /* 0x0000000702027c11 */ /* 0x000fc8000f8e10ff */
[C---:B--2---:R-:W-:Y:S01]  /*1770*/  LEA R4, R9.reuse, R2, 0x2 ;  /* 0x0000000209047211 */ /* 0x044fe200078e10ff */
[----:B------:R-:W-:Y:S04]  /*1780*/  LDS R5, [R2] ;  /* 0x0000000002057984 */ /* 0x000fe80000000800 */
[C---:B------:R-:W-:Y:S02]  /*1790*/  IMAD R6, R9.reuse, 0x4, R4 ;  /* 0x0000000409067824 */ /* 0x040fe400078e0204 */
[----:B------:R-:W1:Y:S02]  /*17a0*/  LDS R4, [R4] ;  /* 0x0000000004047984 */ /* 0x000e640000000800 */
[----:B------:R-:W-:Y:S02]  /*17b0*/  IMAD R9, R9, 0x4, R6 ;  /* 0x0000000409097824 */ /* 0x000fe400078e0206 */
[----:B------:R-:W-:Y:S04]  /*17c0*/  LDS R7, [R6] ;  /* 0x0000000006077984 */ /* 0x000fe80000000800 */
[----:B------:R-:W2:Y:S01]  /*17d0*/  LDS R9, [R9] ;  /* 0x0000000009097984 */ /* 0x000ea20000000800 */
[----:B-1----:R-:W-:-:S04]  /*17e0*/  IADD3 R0, PT, PT, R4, R5, R0 ;  /* 0x0000000504007210 */ /* 0x002fc80007ffe000 */
[----:B--2---:R-:W-:-:S07]  /*17f0*/  IADD3 R0, PT, PT, R9, R7, R0 ;  /* 0x0000000709007210 */ /* 0x004fce0007ffe000 */
.L_x_19:
[----:B------:R-:W-:Y:S05]  /*1800*/  BRA.U !UP1, `(.L_x_16) ;  /* 0x00000001095c7547 */ /* 0x000fea000b800000 */
[----:B------:R-:W-:Y:S02]  /*1810*/  UISETP.NE.AND UP1, UPT, UR10, 0x1, UPT ;  /* 0x000000010a00788c */ /* 0x000fe4000bf25270 */
[----:B------:R-:W-:-:S07]  /*1820*/  ULOP3.LUT UP2, URZ, UR5, 0x1, URZ, 0xc0, !UPT ;  /* 0x0000000105ff7892 */ /* 0x000fce000f84c0ff */
[----:B------:R-:W-:Y:S05]  /*1830*/  BRA.U !UP1, `(.L_x_20) ;  /* 0x00000001092c7547 */ /* 0x000fea000b800000 */
[----:B------:R-:W1:Y:S01]  /*1840*/  S2UR UR8, SR_CgaCtaId ;  /* 0x00000000000879c3 */ /* 0x000e620000008800 */
[----:B------:R-:W-:-:S07]  /*1850*/  UMOV UR7, 0x400 ;  /* 0x0000040000077882 */ /* 0x000fce0000000000 */
[----:B------:R-:W2:Y:S01]  /*1860*/  LDC R2, c[0x0][0x394] ;  /* 0x0000e500ff027b82 */ /* 0x000ea20000000800 */
[----:B-1----:R-:W-:Y:S01]  /*1870*/  ULEA UR7, UR8, UR7, 0x18 ;  /* 0x0000000708077291 */ /* 0x002fe2000f8ec0ff */
[C---:B--2---:R-:W-:Y:S01]  /*1880*/  IMAD R4, R3.reuse, R2, R8 ;  /* 0x0000000203047224 */ /* 0x044fe200078e0208 */
[----:B------:R-:W-:-:S04]  /*1890*/  IADD3 R3, PT, PT, R3, 0x2, RZ ;  /* 0x0000000203037810 */ /* 0x000fc80007ffe0ff */
[----:B------:R-:W-:-:S05]  /*18a0*/  LEA R5, R4, UR7, 0x2 ;  /* 0x0000000704057c11 */ /* 0x000fca000f8e10ff */
[----:B------:R-:W-:Y:S02]  /*18b0*/  IMAD R2, R2, 0x4, R5 ;  /* 0x0000000402027824 */ /* 0x000fe400078e0205 */
[----:B------:R-:W-:Y:S04]  /*18c0*/  LDS R5, [R5] ;  /* 0x0000000005057984 */ /* 0x000fe80000000800 */
[----:B------:R-:W1:Y:S02]  /*18d0*/  LDS R2, [R2] ;  /* 0x0000000002027984 */ /* 0x000e640000000800 */
[----:B-1----:R-:W-:-:S07]  /*18e0*/  IADD3 R0, PT, PT, R2, R5, R0 ;  /* 0x0000000502007210 */ /* 0x002fce0007ffe000 */
.L_x_20:
[----:B------:R-:W-:Y:S05]  /*18f0*/  BRA.U !UP2, `(.L_x_16) ;  /* 0x000000010a207547 */ /* 0x000fea000b800000 */
[----:B------:R-:W1:Y:S01]  /*1900*/  S2UR UR8, SR_CgaCtaId ;  /* 0x00000000000879c3 */ /* 0x000e620000008800 */
[----:B------:R-:W3:Y:S01]  /*1910*/  LDCU UR14, c[0x0][0x394] ;  /* 0x00007280ff0e77ac */ /* 0x000ee20008000800 */
[----:B------:R-:W-:Y:S01]  /*1920*/  UMOV UR7, 0x400 ;  /* 0x0000040000077882 */ /* 0x000fe20000000000 */
[----:B---3--:R-:W-:Y:S01]  /*1930*/  IMAD R3, R3, UR14, R8 ;  /* 0x0000000e03037c24 */ /* 0x008fe2000f8e0208 */
[----:B-1----:R-:W-:-:S06]  /*1940*/  ULEA UR7, UR8, UR7, 0x18 ;  /* 0x0000000708077291 */ /* 0x002fcc000f8ec0ff */
[----:B------:R-:W-:-:S06]  /*1950*/  LEA R3, R3, UR7, 0x2 ;  /* 0x0000000703037c11 */ /* 0x000fcc000f8e10ff */
[----:B------:R-:W1:Y:S02]  /*1960*/  LDS R3, [R3] ;  /* 0x0000000003037984 */ /* 0x000e640000000800 */
[----:B-1----:R-:W-:-:S07]  /*1970*/  IMAD.IADD R0, R0, 0x1, R3 ;  /* 0x0000000100007824 */ /* 0x002fce00078e0203 */
.L_x_16:
[----:B-1----:R-:W1:Y:S01]  /*1980*/  LDC.64 R2, c[0x0][0x388] ;  /* 0x0000e200ff027b82 */ /* 0x002e620000000a00 */
[----:B------:R-:W3:Y:S01]  /*1990*/  LDCU UR7, c[0x0][0x394] ;  /* 0x00007280ff0777ac */ /* 0x000ee20008000800 */
[----:B-1----:R-:W-:-:S04]  /*19a0*/  IMAD.WIDE.U32 R2, R8, 0x4, R2 ;  /* 0x0000000408027825 */ /* 0x002fc800078e0002 */
[----:B------:R-:W-:Y:S01]  /*19b0*/  VIADD R8, R8, 0x20 ;  /* 0x0000002008087836 */ /* 0x000fe20000000000 */
[----:B------:R4:W-:Y:S04]  /*19c0*/  STG.E desc[UR12][R2.64], R0 ;  /* 0x0000000002007986 */ /* 0x0009e8000c10190c */
[----:B---3--:R-:W-:-:S13]  /*19d0*/  ISETP.GE.AND P0, PT, R8, UR7, PT ;  /* 0x0000000708007c0c */ /* 0x008fda000bf06270 */
[----:B----4-:R-:W-:Y:S05]  /*19e0*/  @!P0 BRA `(.L_x_21) ;  /* 0xfffffff8009c8947 */ /* 0x010fea000383ffff */
[----:B------:R-:W-:Y:S05]  /*19f0*/  EXIT ;  /* 0x000000000000794d */ /* 0x000fea0003800000 */
.L_x_22:
[----:B------:R-:W-:-:S00]  /*1a00*/  BRA `(.L_x_22) ;  /* 0xfffffffc00fc7947 */ /* 0x000fc0000383ffff */
[----:B------:R-:W-:-:S00]  /*1a10*/  NOP ;  /* 0x0000000000007918 */ /* 0x000fc00000000000 */
        /* <DEDUP_REMOVED lines=14> */
.L_x_23:


//--------------------- .nv.shared._Z22histogram_kernel_chunkPKiPiii --------------------------
	.section	.nv.shared._Z22histogram_kernel_chunkPKiPiii,"aw",@nobits
	.sectionflags	@""
	.align	16
	.zero		1024


//--------------------- .nv.shared.reserved.0     --------------------------
	.section	.nv.shared.reserved.0,"aw",@nobits
	.weak		__nv_reservedSMEM_offset_0_alias
	.size		__nv_reservedSMEM_offset_0_alias, 0, 64
	.other		__nv_reservedSMEM_offset_0_alias,@"STO_CUDA_RESERVED_SHARED STV_DEFAULT"
__nv_reservedSMEM_offset_0_alias:
	.zero		0
	.zero		64


//--------------------- .nv.constant0._Z22histogram_kernel_chunkPKiPiii --------------------------
	.section	.nv.constant0._Z22histogram_kernel_chunkPKiPiii,"a",@progbits
	.sectionflags	@""
	.align	4
.nv.constant0._Z22histogram_kernel_chunkPKiPiii:
	.zero		920


//--------------------- SYMBOLS --------------------------

	.type		.nv.reservedSmem.offset0,@object
	.size		.nv.reservedSmem.offset0,0x4
	.type		.nv.reservedSmem.cap,@object
	.size		.nv.reservedSmem.cap,0x4
